//
// Generated by NVIDIA NVVM Compiler
//
// Compiler Build ID: CL-36424714
// Cuda compilation tools, release 13.0, V13.0.88
// Based on NVVM 20.0.0
//

.version 9.0
.target sm_100
.address_size 64

	// .globl	_Z12SerialKernelPKfPfm
.extern .shared .align 16 .b8 shared_mem[];

.visible .entry _Z12SerialKernelPKfPfm(
	.param .u64 .ptr .align 1 _Z12SerialKernelPKfPfm_param_0,
	.param .u64 .ptr .align 1 _Z12SerialKernelPKfPfm_param_1,
	.param .u64 _Z12SerialKernelPKfPfm_param_2
)
{
	.reg .pred 	%p<10>;
	.reg .b32 	%f<83>;
	.reg .b64 	%rd<38>;

	ld.param.u64 	%rd23, [_Z12SerialKernelPKfPfm_param_0];
	ld.param.u64 	%rd21, [_Z12SerialKernelPKfPfm_param_1];
	ld.param.u64 	%rd22, [_Z12SerialKernelPKfPfm_param_2];
	cvta.to.global.u64 	%rd1, %rd23;
	setp.eq.s64 	%p1, %rd22, 0;
	mov.f32 	%f82, 0f00000000;
	@%p1 bra 	$L__BB0_13;
	and.b64  	%rd2, %rd22, 15;
	setp.lt.u64 	%p2, %rd22, 16;
	mov.f32 	%f82, 0f00000000;
	mov.b64 	%rd34, 0;
	@%p2 bra 	$L__BB0_4;
	and.b64  	%rd34, %rd22, -16;
	add.s64 	%rd31, %rd1, 32;
	mov.f32 	%f82, 0f00000000;
	mov.u64 	%rd32, %rd34;
$L__BB0_3:
	.pragma "nounroll";
	ld.global.f32 	%f18, [%rd31+-32];
	add.f32 	%f19, %f82, %f18;
	ld.global.f32 	%f20, [%rd31+-28];
	add.f32 	%f21, %f19, %f20;
	ld.global.f32 	%f22, [%rd31+-24];
	add.f32 	%f23, %f21, %f22;
	ld.global.f32 	%f24, [%rd31+-20];
	add.f32 	%f25, %f23, %f24;
	ld.global.f32 	%f26, [%rd31+-16];
	add.f32 	%f27, %f25, %f26;
	ld.global.f32 	%f28, [%rd31+-12];
	add.f32 	%f29, %f27, %f28;
	ld.global.f32 	%f30, [%rd31+-8];
	add.f32 	%f31, %f29, %f30;
	ld.global.f32 	%f32, [%rd31+-4];
	add.f32 	%f33, %f31, %f32;
	ld.global.f32 	%f34, [%rd31];
	add.f32 	%f35, %f33, %f34;
	ld.global.f32 	%f36, [%rd31+4];
	add.f32 	%f37, %f35, %f36;
	ld.global.f32 	%f38, [%rd31+8];
	add.f32 	%f39, %f37, %f38;
	ld.global.f32 	%f40, [%rd31+12];
	add.f32 	%f41, %f39, %f40;
	ld.global.f32 	%f42, [%rd31+16];
	add.f32 	%f43, %f41, %f42;
	ld.global.f32 	%f44, [%rd31+20];
	add.f32 	%f45, %f43, %f44;
	ld.global.f32 	%f46, [%rd31+24];
	add.f32 	%f47, %f45, %f46;
	ld.global.f32 	%f48, [%rd31+28];
	add.f32 	%f82, %f47, %f48;
	add.s64 	%rd32, %rd32, -16;
	add.s64 	%rd31, %rd31, 64;
	setp.ne.s64 	%p3, %rd32, 0;
	@%p3 bra 	$L__BB0_3;
$L__BB0_4:
	setp.eq.s64 	%p4, %rd2, 0;
	@%p4 bra 	$L__BB0_13;
	and.b64  	%rd10, %rd22, 7;
	setp.lt.u64 	%p5, %rd2, 8;
	@%p5 bra 	$L__BB0_7;
	shl.b64 	%rd25, %rd34, 2;
	add.s64 	%rd26, %rd1, %rd25;
	ld.global.f32 	%f50, [%rd26];
	add.f32 	%f51, %f82, %f50;
	ld.global.f32 	%f52, [%rd26+4];
	add.f32 	%f53, %f51, %f52;
	ld.global.f32 	%f54, [%rd26+8];
	add.f32 	%f55, %f53, %f54;
	ld.global.f32 	%f56, [%rd26+12];
	add.f32 	%f57, %f55, %f56;
	ld.global.f32 	%f58, [%rd26+16];
	add.f32 	%f59, %f57, %f58;
	ld.global.f32 	%f60, [%rd26+20];
	add.f32 	%f61, %f59, %f60;
	ld.global.f32 	%f62, [%rd26+24];
	add.f32 	%f63, %f61, %f62;
	ld.global.f32 	%f64, [%rd26+28];
	add.f32 	%f82, %f63, %f64;
	add.s64 	%rd34, %rd34, 8;
$L__BB0_7:
	setp.eq.s64 	%p6, %rd10, 0;
	@%p6 bra 	$L__BB0_13;
	and.b64  	%rd36, %rd22, 3;
	setp.lt.u64 	%p7, %rd10, 4;
	@%p7 bra 	$L__BB0_10;
	shl.b64 	%rd27, %rd34, 2;
	add.s64 	%rd28, %rd1, %rd27;
	ld.global.f32 	%f66, [%rd28];
	add.f32 	%f67, %f82, %f66;
	ld.global.f32 	%f68, [%rd28+4];
	add.f32 	%f69, %f67, %f68;
	ld.global.f32 	%f70, [%rd28+8];
	add.f32 	%f71, %f69, %f70;
	ld.global.f32 	%f72, [%rd28+12];
	add.f32 	%f82, %f71, %f72;
	add.s64 	%rd34, %rd34, 4;
$L__BB0_10:
	setp.eq.s64 	%p8, %rd36, 0;
	@%p8 bra 	$L__BB0_13;
	shl.b64 	%rd29, %rd34, 2;
	add.s64 	%rd37, %rd1, %rd29;
$L__BB0_12:
	.pragma "nounroll";
	ld.global.f32 	%f73, [%rd37];
	add.f32 	%f82, %f82, %f73;
	add.s64 	%rd37, %rd37, 4;
	add.s64 	%rd36, %rd36, -1;
	setp.ne.s64 	%p9, %rd36, 0;
	@%p9 bra 	$L__BB0_12;
$L__BB0_13:
	cvta.to.global.u64 	%rd30, %rd21;
	st.global.f32 	[%rd30], %f82;
	ret;

}
	// .globl	_Z19TwoPassSimpleKernelPKfPfm
.visible .entry _Z19TwoPassSimpleKernelPKfPfm(
	.param .u64 .ptr .align 1 _Z19TwoPassSimpleKernelPKfPfm_param_0,
	.param .u64 .ptr .align 1 _Z19TwoPassSimpleKernelPKfPfm_param_1,
	.param .u64 _Z19TwoPassSimpleKernelPKfPfm_param_2
)
{
	.reg .pred 	%p<21>;
	.reg .b32 	%r<37>;
	.reg .b32 	%f<164>;
	.reg .b64 	%rd<89>;

	ld.param.u64 	%rd50, [_Z19TwoPassSimpleKernelPKfPfm_param_0];
	ld.param.u64 	%rd48, [_Z19TwoPassSimpleKernelPKfPfm_param_1];
	ld.param.u64 	%rd49, [_Z19TwoPassSimpleKernelPKfPfm_param_2];
	cvta.to.global.u64 	%rd1, %rd50;
	mov.u32 	%r7, %nctaid.x;
	cvt.u64.u32 	%rd2, %r7;
	and.b64  	%rd51, %rd49, -4294967296;
	setp.ne.s64 	%p1, %rd51, 0;
	@%p1 bra 	$L__BB1_2;
	cvt.u32.u64 	%r8, %rd2;
	cvt.u32.u64 	%r9, %rd49;
	div.u32 	%r10, %r9, %r8;
	cvt.u64.u32 	%rd74, %r10;
	bra.uni 	$L__BB1_3;
$L__BB1_2:
	div.u64 	%rd74, %rd49, %rd2;
$L__BB1_3:
	mov.u32 	%r11, %ctaid.x;
	cvt.u64.u32 	%rd52, %r11;
	mul.lo.s64 	%rd6, %rd74, %rd52;
	add.s32 	%r12, %r11, 1;
	cvt.u64.u32 	%rd53, %r12;
	sub.s64 	%rd54, %rd53, %rd52;
	mul.lo.s64 	%rd7, %rd74, %rd54;
	cvta.to.global.u64 	%rd55, %rd48;
	mul.wide.u32 	%rd56, %r11, 4;
	add.s64 	%rd8, %rd55, %rd56;
	mov.u32 	%r13, %ntid.x;
	cvt.u64.u32 	%rd9, %r13;
	and.b64  	%rd57, %rd7, -4294967296;
	setp.ne.s64 	%p2, %rd57, 0;
	@%p2 bra 	$L__BB1_5;
	cvt.u32.u64 	%r14, %rd9;
	cvt.u32.u64 	%r15, %rd7;
	div.u32 	%r16, %r15, %r14;
	cvt.u64.u32 	%rd75, %r16;
	bra.uni 	$L__BB1_6;
$L__BB1_5:
	div.u64 	%rd75, %rd7, %rd9;
$L__BB1_6:
	mov.u32 	%r1, %tid.x;
	cvt.u64.u32 	%rd58, %r1;
	mul.lo.s64 	%rd79, %rd75, %rd58;
	add.s32 	%r17, %r1, 1;
	cvt.u64.u32 	%rd59, %r17;
	mul.lo.s64 	%rd60, %rd75, %rd59;
	setp.ge.u64 	%p3, %rd79, %rd60;
	mov.f32 	%f154, 0f00000000;
	@%p3 bra 	$L__BB1_19;
	add.s64 	%rd61, %rd75, -1;
	and.b64  	%rd14, %rd75, 15;
	setp.lt.u64 	%p4, %rd61, 15;
	mov.f32 	%f154, 0f00000000;
	@%p4 bra 	$L__BB1_10;
	and.b64  	%rd77, %rd75, -16;
	add.s64 	%rd62, %rd6, %rd79;
	shl.b64 	%rd63, %rd62, 2;
	add.s64 	%rd64, %rd63, %rd1;
	add.s64 	%rd76, %rd64, 32;
	mov.f32 	%f154, 0f00000000;
$L__BB1_9:
	.pragma "nounroll";
	ld.global.f32 	%f31, [%rd76+-32];
	add.f32 	%f32, %f154, %f31;
	ld.global.f32 	%f33, [%rd76+-28];
	add.f32 	%f34, %f32, %f33;
	ld.global.f32 	%f35, [%rd76+-24];
	add.f32 	%f36, %f34, %f35;
	ld.global.f32 	%f37, [%rd76+-20];
	add.f32 	%f38, %f36, %f37;
	ld.global.f32 	%f39, [%rd76+-16];
	add.f32 	%f40, %f38, %f39;
	ld.global.f32 	%f41, [%rd76+-12];
	add.f32 	%f42, %f40, %f41;
	ld.global.f32 	%f43, [%rd76+-8];
	add.f32 	%f44, %f42, %f43;
	ld.global.f32 	%f45, [%rd76+-4];
	add.f32 	%f46, %f44, %f45;
	ld.global.f32 	%f47, [%rd76];
	add.f32 	%f48, %f46, %f47;
	ld.global.f32 	%f49, [%rd76+4];
	add.f32 	%f50, %f48, %f49;
	ld.global.f32 	%f51, [%rd76+8];
	add.f32 	%f52, %f50, %f51;
	ld.global.f32 	%f53, [%rd76+12];
	add.f32 	%f54, %f52, %f53;
	ld.global.f32 	%f55, [%rd76+16];
	add.f32 	%f56, %f54, %f55;
	ld.global.f32 	%f57, [%rd76+20];
	add.f32 	%f58, %f56, %f57;
	ld.global.f32 	%f59, [%rd76+24];
	add.f32 	%f60, %f58, %f59;
	ld.global.f32 	%f61, [%rd76+28];
	add.f32 	%f154, %f60, %f61;
	add.s64 	%rd79, %rd79, 16;
	add.s64 	%rd77, %rd77, -16;
	add.s64 	%rd76, %rd76, 64;
	setp.ne.s64 	%p5, %rd77, 0;
	@%p5 bra 	$L__BB1_9;
$L__BB1_10:
	setp.eq.s64 	%p6, %rd14, 0;
	@%p6 bra 	$L__BB1_19;
	and.b64  	%rd24, %rd75, 7;
	setp.lt.u64 	%p7, %rd14, 8;
	@%p7 bra 	$L__BB1_13;
	add.s64 	%rd65, %rd79, %rd6;
	shl.b64 	%rd66, %rd65, 2;
	add.s64 	%rd67, %rd1, %rd66;
	ld.global.f32 	%f63, [%rd67];
	add.f32 	%f64, %f154, %f63;
	ld.global.f32 	%f65, [%rd67+4];
	add.f32 	%f66, %f64, %f65;
	ld.global.f32 	%f67, [%rd67+8];
	add.f32 	%f68, %f66, %f67;
	ld.global.f32 	%f69, [%rd67+12];
	add.f32 	%f70, %f68, %f69;
	ld.global.f32 	%f71, [%rd67+16];
	add.f32 	%f72, %f70, %f71;
	ld.global.f32 	%f73, [%rd67+20];
	add.f32 	%f74, %f72, %f73;
	ld.global.f32 	%f75, [%rd67+24];
	add.f32 	%f76, %f74, %f75;
	ld.global.f32 	%f77, [%rd67+28];
	add.f32 	%f154, %f76, %f77;
	add.s64 	%rd79, %rd79, 8;
$L__BB1_13:
	setp.eq.s64 	%p8, %rd24, 0;
	@%p8 bra 	$L__BB1_19;
	and.b64  	%rd82, %rd75, 3;
	setp.lt.u64 	%p9, %rd24, 4;
	@%p9 bra 	$L__BB1_16;
	add.s64 	%rd68, %rd79, %rd6;
	shl.b64 	%rd69, %rd68, 2;
	add.s64 	%rd70, %rd1, %rd69;
	ld.global.f32 	%f79, [%rd70];
	add.f32 	%f80, %f154, %f79;
	ld.global.f32 	%f81, [%rd70+4];
	add.f32 	%f82, %f80, %f81;
	ld.global.f32 	%f83, [%rd70+8];
	add.f32 	%f84, %f82, %f83;
	ld.global.f32 	%f85, [%rd70+12];
	add.f32 	%f154, %f84, %f85;
	add.s64 	%rd79, %rd79, 4;
$L__BB1_16:
	setp.eq.s64 	%p10, %rd82, 0;
	@%p10 bra 	$L__BB1_19;
	add.s64 	%rd71, %rd79, %rd6;
	shl.b64 	%rd72, %rd71, 2;
	add.s64 	%rd83, %rd1, %rd72;
$L__BB1_18:
	.pragma "nounroll";
	ld.global.f32 	%f86, [%rd83];
	add.f32 	%f154, %f154, %f86;
	add.s64 	%rd83, %rd83, 4;
	add.s64 	%rd82, %rd82, -1;
	setp.ne.s64 	%p11, %rd82, 0;
	@%p11 bra 	$L__BB1_18;
$L__BB1_19:
	shl.b32 	%r18, %r1, 2;
	mov.u32 	%r19, shared_mem;
	add.s32 	%r20, %r19, %r18;
	st.shared.f32 	[%r20], %f154;
	bar.sync 	0;
	setp.ne.s32 	%p12, %r1, 0;
	@%p12 bra 	$L__BB1_33;
	cvt.u32.u64 	%r21, %rd9;
	and.b64  	%rd35, %rd9, 15;
	setp.lt.u32 	%p13, %r21, 16;
	mov.f32 	%f163, 0f00000000;
	mov.b64 	%rd86, 0;
	@%p13 bra 	$L__BB1_23;
	add.s32 	%r35, %r19, 32;
	and.b64  	%rd86, %rd9, 2032;
	mov.f32 	%f163, 0f00000000;
	mov.u64 	%rd84, %rd86;
$L__BB1_22:
	.pragma "nounroll";
	ld.shared.v4.f32 	{%f90, %f91, %f92, %f93}, [%r35+-32];
	add.f32 	%f94, %f163, %f90;
	add.f32 	%f95, %f94, %f91;
	add.f32 	%f96, %f95, %f92;
	add.f32 	%f97, %f96, %f93;
	ld.shared.v4.f32 	{%f98, %f99, %f100, %f101}, [%r35+-16];
	add.f32 	%f102, %f97, %f98;
	add.f32 	%f103, %f102, %f99;
	add.f32 	%f104, %f103, %f100;
	add.f32 	%f105, %f104, %f101;
	ld.shared.v4.f32 	{%f106, %f107, %f108, %f109}, [%r35];
	add.f32 	%f110, %f105, %f106;
	add.f32 	%f111, %f110, %f107;
	add.f32 	%f112, %f111, %f108;
	add.f32 	%f113, %f112, %f109;
	ld.shared.v4.f32 	{%f114, %f115, %f116, %f117}, [%r35+16];
	add.f32 	%f118, %f113, %f114;
	add.f32 	%f119, %f118, %f115;
	add.f32 	%f120, %f119, %f116;
	add.f32 	%f163, %f120, %f117;
	add.s64 	%rd84, %rd84, -16;
	add.s32 	%r35, %r35, 64;
	setp.ne.s64 	%p14, %rd84, 0;
	@%p14 bra 	$L__BB1_22;
$L__BB1_23:
	setp.eq.s64 	%p15, %rd35, 0;
	@%p15 bra 	$L__BB1_32;
	and.b64  	%rd40, %rd9, 7;
	setp.lt.u64 	%p16, %rd35, 8;
	@%p16 bra 	$L__BB1_26;
	cvt.u32.u64 	%r24, %rd86;
	shl.b32 	%r25, %r24, 2;
	add.s32 	%r27, %r19, %r25;
	ld.shared.f32 	%f122, [%r27];
	add.f32 	%f123, %f163, %f122;
	ld.shared.f32 	%f124, [%r27+4];
	add.f32 	%f125, %f123, %f124;
	ld.shared.f32 	%f126, [%r27+8];
	add.f32 	%f127, %f125, %f126;
	ld.shared.f32 	%f128, [%r27+12];
	add.f32 	%f129, %f127, %f128;
	ld.shared.f32 	%f130, [%r27+16];
	add.f32 	%f131, %f129, %f130;
	ld.shared.f32 	%f132, [%r27+20];
	add.f32 	%f133, %f131, %f132;
	ld.shared.f32 	%f134, [%r27+24];
	add.f32 	%f135, %f133, %f134;
	ld.shared.f32 	%f136, [%r27+28];
	add.f32 	%f163, %f135, %f136;
	add.s64 	%rd86, %rd86, 8;
$L__BB1_26:
	setp.eq.s64 	%p17, %rd40, 0;
	@%p17 bra 	$L__BB1_32;
	and.b64  	%rd88, %rd9, 3;
	setp.lt.u64 	%p18, %rd40, 4;
	@%p18 bra 	$L__BB1_29;
	cvt.u32.u64 	%r28, %rd86;
	shl.b32 	%r29, %r28, 2;
	add.s32 	%r31, %r19, %r29;
	ld.shared.f32 	%f138, [%r31];
	add.f32 	%f139, %f163, %f138;
	ld.shared.f32 	%f140, [%r31+4];
	add.f32 	%f141, %f139, %f140;
	ld.shared.f32 	%f142, [%r31+8];
	add.f32 	%f143, %f141, %f142;
	ld.shared.f32 	%f144, [%r31+12];
	add.f32 	%f163, %f143, %f144;
	add.s64 	%rd86, %rd86, 4;
$L__BB1_29:
	setp.eq.s64 	%p19, %rd88, 0;
	@%p19 bra 	$L__BB1_32;
	cvt.u32.u64 	%r32, %rd86;
	shl.b32 	%r33, %r32, 2;
	add.s32 	%r36, %r19, %r33;
$L__BB1_31:
	.pragma "nounroll";
	ld.shared.f32 	%f145, [%r36];
	add.f32 	%f163, %f163, %f145;
	add.s32 	%r36, %r36, 4;
	add.s64 	%rd88, %rd88, -1;
	setp.ne.s64 	%p20, %rd88, 0;
	@%p20 bra 	$L__BB1_31;
$L__BB1_32:
	st.global.f32 	[%rd8], %f163;
$L__BB1_33:
	ret;

}
	// .globl	_Z24TwoPassInterleavedKernelPKfPfm
.visible .entry _Z24TwoPassInterleavedKernelPKfPfm(
	.param .u64 .ptr .align 1 _Z24TwoPassInterleavedKernelPKfPfm_param_0,
	.param .u64 .ptr .align 1 _Z24TwoPassInterleavedKernelPKfPfm_param_1,
	.param .u64 _Z24TwoPassInterleavedKernelPKfPfm_param_2
)
{
	.reg .pred 	%p<12>;
	.reg .b32 	%r<33>;
	.reg .b32 	%f<90>;
	.reg .b64 	%rd<34>;

	ld.param.u64 	%rd19, [_Z24TwoPassInterleavedKernelPKfPfm_param_0];
	ld.param.u64 	%rd20, [_Z24TwoPassInterleavedKernelPKfPfm_param_1];
	ld.param.u64 	%rd21, [_Z24TwoPassInterleavedKernelPKfPfm_param_2];
	mov.u32 	%r1, %ctaid.x;
	mov.u32 	%r2, %ntid.x;
	mov.u32 	%r3, %tid.x;
	mad.lo.s32 	%r30, %r1, %r2, %r3;
	cvt.s64.s32 	%rd28, %r30;
	setp.le.u64 	%p1, %rd21, %rd28;
	mov.f32 	%f80, 0f00000000;
	@%p1 bra 	$L__BB2_3;
	mov.u32 	%r13, %nctaid.x;
	mul.lo.s32 	%r5, %r13, %r2;
	cvta.to.global.u64 	%rd2, %rd19;
	mov.f32 	%f80, 0f00000000;
$L__BB2_2:
	shl.b64 	%rd22, %rd28, 2;
	add.s64 	%rd23, %rd2, %rd22;
	ld.global.f32 	%f19, [%rd23];
	add.f32 	%f80, %f80, %f19;
	add.s32 	%r30, %r30, %r5;
	cvt.s64.s32 	%rd28, %r30;
	setp.gt.u64 	%p2, %rd21, %rd28;
	@%p2 bra 	$L__BB2_2;
$L__BB2_3:
	shl.b32 	%r14, %r3, 2;
	mov.u32 	%r15, shared_mem;
	add.s32 	%r16, %r15, %r14;
	st.shared.f32 	[%r16], %f80;
	bar.sync 	0;
	setp.ne.s32 	%p3, %r3, 0;
	@%p3 bra 	$L__BB2_17;
	cvt.u64.u32 	%rd5, %r2;
	and.b64  	%rd6, %rd5, 15;
	setp.lt.u32 	%p4, %r2, 16;
	mov.f32 	%f89, 0f00000000;
	mov.b64 	%rd31, 0;
	@%p4 bra 	$L__BB2_7;
	add.s32 	%r31, %r15, 32;
	and.b64  	%rd31, %rd5, 2032;
	mov.f32 	%f89, 0f00000000;
	mov.u64 	%rd29, %rd31;
$L__BB2_6:
	.pragma "nounroll";
	ld.shared.v4.f32 	{%f23, %f24, %f25, %f26}, [%r31+-32];
	add.f32 	%f27, %f89, %f23;
	add.f32 	%f28, %f27, %f24;
	add.f32 	%f29, %f28, %f25;
	add.f32 	%f30, %f29, %f26;
	ld.shared.v4.f32 	{%f31, %f32, %f33, %f34}, [%r31+-16];
	add.f32 	%f35, %f30, %f31;
	add.f32 	%f36, %f35, %f32;
	add.f32 	%f37, %f36, %f33;
	add.f32 	%f38, %f37, %f34;
	ld.shared.v4.f32 	{%f39, %f40, %f41, %f42}, [%r31];
	add.f32 	%f43, %f38, %f39;
	add.f32 	%f44, %f43, %f40;
	add.f32 	%f45, %f44, %f41;
	add.f32 	%f46, %f45, %f42;
	ld.shared.v4.f32 	{%f47, %f48, %f49, %f50}, [%r31+16];
	add.f32 	%f51, %f46, %f47;
	add.f32 	%f52, %f51, %f48;
	add.f32 	%f53, %f52, %f49;
	add.f32 	%f89, %f53, %f50;
	add.s64 	%rd29, %rd29, -16;
	add.s32 	%r31, %r31, 64;
	setp.ne.s64 	%p5, %rd29, 0;
	@%p5 bra 	$L__BB2_6;
$L__BB2_7:
	setp.eq.s64 	%p6, %rd6, 0;
	@%p6 bra 	$L__BB2_16;
	and.b64  	%rd11, %rd5, 7;
	setp.lt.u64 	%p7, %rd6, 8;
	@%p7 bra 	$L__BB2_10;
	cvt.u32.u64 	%r19, %rd31;
	shl.b32 	%r20, %r19, 2;
	add.s32 	%r22, %r15, %r20;
	ld.shared.f32 	%f55, [%r22];
	add.f32 	%f56, %f89, %f55;
	ld.shared.f32 	%f57, [%r22+4];
	add.f32 	%f58, %f56, %f57;
	ld.shared.f32 	%f59, [%r22+8];
	add.f32 	%f60, %f58, %f59;
	ld.shared.f32 	%f61, [%r22+12];
	add.f32 	%f62, %f60, %f61;
	ld.shared.f32 	%f63, [%r22+16];
	add.f32 	%f64, %f62, %f63;
	ld.shared.f32 	%f65, [%r22+20];
	add.f32 	%f66, %f64, %f65;
	ld.shared.f32 	%f67, [%r22+24];
	add.f32 	%f68, %f66, %f67;
	ld.shared.f32 	%f69, [%r22+28];
	add.f32 	%f89, %f68, %f69;
	add.s64 	%rd31, %rd31, 8;
$L__BB2_10:
	setp.eq.s64 	%p8, %rd11, 0;
	@%p8 bra 	$L__BB2_16;
	and.b64  	%rd33, %rd5, 3;
	setp.lt.u64 	%p9, %rd11, 4;
	@%p9 bra 	$L__BB2_13;
	cvt.u32.u64 	%r23, %rd31;
	shl.b32 	%r24, %r23, 2;
	add.s32 	%r26, %r15, %r24;
	ld.shared.f32 	%f71, [%r26];
	add.f32 	%f72, %f89, %f71;
	ld.shared.f32 	%f73, [%r26+4];
	add.f32 	%f74, %f72, %f73;
	ld.shared.f32 	%f75, [%r26+8];
	add.f32 	%f76, %f74, %f75;
	ld.shared.f32 	%f77, [%r26+12];
	add.f32 	%f89, %f76, %f77;
	add.s64 	%rd31, %rd31, 4;
$L__BB2_13:
	setp.eq.s64 	%p10, %rd33, 0;
	@%p10 bra 	$L__BB2_16;
	cvt.u32.u64 	%r27, %rd31;
	shl.b32 	%r28, %r27, 2;
	add.s32 	%r32, %r15, %r28;
$L__BB2_15:
	.pragma "nounroll";
	ld.shared.f32 	%f78, [%r32];
	add.f32 	%f89, %f89, %f78;
	add.s32 	%r32, %r32, 4;
	add.s64 	%rd33, %rd33, -1;
	setp.ne.s64 	%p11, %rd33, 0;
	@%p11 bra 	$L__BB2_15;
$L__BB2_16:
	cvta.to.global.u64 	%rd25, %rd20;
	mul.wide.u32 	%rd26, %r1, 4;
	add.s64 	%rd27, %rd25, %rd26;
	st.global.f32 	[%rd27], %f89;
$L__BB2_17:
	ret;

}
	// .globl	_Z28TwoPassSharedOptimizedKernelPKfPfm
.visible .entry _Z28TwoPassSharedOptimizedKernelPKfPfm(
	.param .u64 .ptr .align 1 _Z28TwoPassSharedOptimizedKernelPKfPfm_param_0,
	.param .u64 .ptr .align 1 _Z28TwoPassSharedOptimizedKernelPKfPfm_param_1,
	.param .u64 _Z28TwoPassSharedOptimizedKernelPKfPfm_param_2
)
{
	.reg .pred 	%p<7>;
	.reg .b32 	%r<18>;
	.reg .b32 	%f<13>;
	.reg .b64 	%rd<14>;

	ld.param.u64 	%rd5, [_Z28TwoPassSharedOptimizedKernelPKfPfm_param_0];
	ld.param.u64 	%rd6, [_Z28TwoPassSharedOptimizedKernelPKfPfm_param_1];
	ld.param.u64 	%rd7, [_Z28TwoPassSharedOptimizedKernelPKfPfm_param_2];
	mov.u32 	%r1, %ctaid.x;
	mov.u32 	%r17, %ntid.x;
	mov.u32 	%r3, %tid.x;
	mad.lo.s32 	%r16, %r1, %r17, %r3;
	cvt.s64.s32 	%rd13, %r16;
	setp.le.u64 	%p1, %rd7, %rd13;
	mov.f32 	%f12, 0f00000000;
	@%p1 bra 	$L__BB3_3;
	mov.u32 	%r11, %nctaid.x;
	mul.lo.s32 	%r5, %r11, %r17;
	cvta.to.global.u64 	%rd2, %rd5;
	mov.f32 	%f12, 0f00000000;
$L__BB3_2:
	shl.b64 	%rd8, %rd13, 2;
	add.s64 	%rd9, %rd2, %rd8;
	ld.global.f32 	%f6, [%rd9];
	add.f32 	%f12, %f12, %f6;
	add.s32 	%r16, %r16, %r5;
	cvt.s64.s32 	%rd13, %r16;
	setp.gt.u64 	%p2, %rd7, %rd13;
	@%p2 bra 	$L__BB3_2;
$L__BB3_3:
	shl.b32 	%r12, %r3, 2;
	mov.u32 	%r13, shared_mem;
	add.s32 	%r8, %r13, %r12;
	st.shared.f32 	[%r8], %f12;
	bar.sync 	0;
	setp.lt.u32 	%p3, %r17, 2;
	@%p3 bra 	$L__BB3_7;
$L__BB3_4:
	shr.u32 	%r10, %r17, 1;
	setp.ge.u32 	%p4, %r3, %r10;
	@%p4 bra 	$L__BB3_6;
	shl.b32 	%r14, %r10, 2;
	add.s32 	%r15, %r8, %r14;
	ld.shared.f32 	%f7, [%r15];
	ld.shared.f32 	%f8, [%r8];
	add.f32 	%f9, %f7, %f8;
	st.shared.f32 	[%r8], %f9;
$L__BB3_6:
	bar.sync 	0;
	setp.gt.u32 	%p5, %r17, 3;
	mov.u32 	%r17, %r10;
	@%p5 bra 	$L__BB3_4;
$L__BB3_7:
	setp.ne.s32 	%p6, %r3, 0;
	@%p6 bra 	$L__BB3_9;
	ld.shared.f32 	%f10, [shared_mem];
	cvta.to.global.u64 	%rd10, %rd6;
	mul.wide.u32 	%rd11, %r1, 4;
	add.s64 	%rd12, %rd10, %rd11;
	st.global.f32 	[%rd12], %f10;
$L__BB3_9:
	ret;

}


// ===== COMPILED SASS (sm_100) =====

	.target	sm_100

	.elftype	@"ET_EXEC"


//--------------------- .note.nv.tkinfo           --------------------------
	.section	.note.nv.tkinfo,"",@"SHT_NOTE"
	.sectionflags	@"SHF_NOTE_NV_TKINFO"
	.tkinfo
        /*0018*/ 	.word	0x00000002
        /*0030*/ 	.string	""
        /*0030*/ 	.string	"ptxas"
        /*0030*/ 	.string	"Cuda compilation tools, release 13.0, V13.0.88"
        /*0030*/ 	.string	"Build cuda_13.0.r13.0/compiler.36424714_0"
        /*0030*/ 	.string	"-arch sm_100 -m 64 "



//--------------------- .note.nv.cuinfo           --------------------------
	.section	.note.nv.cuinfo,"",@"SHT_NOTE"
	.sectionflags	@"SHF_NOTE_NV_CUINFO"
        /*0018*/ 	.short	0x0002
        /*001a*/ 	.short	0x0064
        /*001c*/ 	.short	0x0082
	.zero		2


//--------------------- .nv.info                  --------------------------
	.section	.nv.info,"",@"SHT_CUDA_INFO"
	.align	4


	//----- nvinfo : EIATTR_REGCOUNT
	.align		4
        /*0000*/ 	.byte	0x04, 0x2f
        /*0002*/ 	.short	(.L_1 - .L_0)
	.align		4
.L_0:
        /*0004*/ 	.word	index@(_Z12SerialKernelPKfPfm)
        /*0008*/ 	.word	0x0000001e


	//----- nvinfo : EIATTR_FRAME_SIZE
	.align		4
.L_1:
        /*000c*/ 	.byte	0x04, 0x11
        /*000e*/ 	.short	(.L_3 - .L_2)
	.align		4
.L_2:
        /*0010*/ 	.word	index@(_Z12SerialKernelPKfPfm)
        /*0014*/ 	.word	0x00000000


	//----- nvinfo : EIATTR_REGCOUNT
	.align		4
.L_3:
        /*0018*/ 	.byte	0x04, 0x2f
        /*001a*/ 	.short	(.L_5 - .L_4)
	.align		4
.L_4:
        /*001c*/ 	.word	index@(_Z19TwoPassSimpleKernelPKfPfm)
        /*0020*/ 	.word	0x00000020


	//----- nvinfo : EIATTR_FRAME_SIZE
	.align		4
.L_5:
        /*0024*/ 	.byte	0x04, 0x11
        /*0026*/ 	.short	(.L_7 - .L_6)
	.align		4
.L_6:
        /*0028*/ 	.word	index@($__internal_0_$__cuda_sm20_div_u64)
        /*002c*/ 	.word	0x00000000


	//----- nvinfo : EIATTR_FRAME_SIZE
	.align		4
.L_7:
        /*0030*/ 	.byte	0x04, 0x11
        /*0032*/ 	.short	(.L_9 - .L_8)
	.align		4
.L_8:
        /*0034*/ 	.word	index@(_Z19TwoPassSimpleKernelPKfPfm)
        /*0038*/ 	.word	0x00000000


	//----- nvinfo : EIATTR_REGCOUNT
	.align		4
.L_9:
        /*003c*/ 	.byte	0x04, 0x2f
        /*003e*/ 	.short	(.L_11 - .L_10)
	.align		4
.L_10:
        /*0040*/ 	.word	index@(_Z24TwoPassInterleavedKernelPKfPfm)
        /*0044*/ 	.word	0x00000016


	//----- nvinfo : EIATTR_FRAME_SIZE
	.align		4
.L_11:
        /*0048*/ 	.byte	0x04, 0x11
        /*004a*/ 	.short	(.L_13 - .L_12)
	.align		4
.L_12:
        /*004c*/ 	.word	index@(_Z24TwoPassInterleavedKernelPKfPfm)
        /*0050*/ 	.word	0x00000000


	//----- nvinfo : EIATTR_REGCOUNT
	.align		4
.L_13:
        /*0054*/ 	.byte	0x04, 0x2f
        /*0056*/ 	.short	(.L_15 - .L_14)
	.align		4
.L_14:
        /*0058*/ 	.word	index@(_Z28TwoPassSharedOptimizedKernelPKfPfm)
        /*005c*/ 	.word	0x0000000e


	//----- nvinfo : EIATTR_FRAME_SIZE
	.align		4
.L_15:
        /*0060*/ 	.byte	0x04, 0x11
        /*0062*/ 	.short	(.L_17 - .L_16)
	.align		4
.L_16:
        /*0064*/ 	.word	index@(_Z28TwoPassSharedOptimizedKernelPKfPfm)
        /*0068*/ 	.word	0x00000000


	//----- nvinfo : EIATTR_MIN_STACK_SIZE
	.align		4
.L_17:
        /*006c*/ 	.byte	0x04, 0x12
        /*006e*/ 	.short	(.L_19 - .L_18)
	.align		4
.L_18:
        /*0070*/ 	.word	index@(_Z28TwoPassSharedOptimizedKernelPKfPfm)
        /*0074*/ 	.word	0x00000000


	//----- nvinfo : EIATTR_MIN_STACK_SIZE
	.align		4
.L_19:
        /*0078*/ 	.byte	0x04, 0x12
        /*007a*/ 	.short	(.L_21 - .L_20)
	.align		4
.L_20:
        /*007c*/ 	.word	index@(_Z24TwoPassInterleavedKernelPKfPfm)
        /*0080*/ 	.word	0x00000000


	//----- nvinfo : EIATTR_MIN_STACK_SIZE
	.align		4
.L_21:
        /*0084*/ 	.byte	0x04, 0x12
        /*0086*/ 	.short	(.L_23 - .L_22)
	.align		4
.L_22:
        /*0088*/ 	.word	index@(_Z19TwoPassSimpleKernelPKfPfm)
        /*008c*/ 	.word	0x00000000


	//----- nvinfo : EIATTR_MIN_STACK_SIZE
	.align		4
.L_23:
        /*0090*/ 	.byte	0x04, 0x12
        /*0092*/ 	.short	(.L_25 - .L_24)
	.align		4
.L_24:
        /*0094*/ 	.word	index@(_Z12SerialKernelPKfPfm)
        /*0098*/ 	.word	0x00000000
.L_25:


//--------------------- .nv.compat                --------------------------
	.section	.nv.compat,"",@"SHT_CUDA_COMPAT_INFO"
	.align	4
        /*0000*/ 	.byte	0x02, 0x09, 0x00, 0x00, 0x02, 0x02, 0x01, 0x00, 0x02, 0x05, 0x05, 0x00, 0x03, 0x07, 0x01, 0x01
        /*0010*/ 	.byte	0x02, 0x03, 0x00, 0x00, 0x02, 0x06, 0x01, 0x00, 0x04, 0x0b, 0x08, 0x00, 0x09, 0x00, 0x00, 0x00
        /*0020*/ 	.byte	0x00, 0x00, 0x00, 0x00


//--------------------- .nv.info._Z28TwoPassSharedOptimizedKernelPKfPfm --------------------------
	.section	.nv.info._Z28TwoPassSharedOptimizedKernelPKfPfm,"",@"SHT_CUDA_INFO"
	.sectionflags	@""
	.align	4


	//----- nvinfo : EIATTR_CUDA_API_VERSION
	.align		4
        /*0000*/ 	.byte	0x04, 0x37
        /*0002*/ 	.short	(.L_27 - .L_26)
.L_26:
        /*0004*/ 	.word	0x00000082


	//----- nvinfo : EIATTR_KPARAM_INFO
	.align		4
.L_27:
        /*0008*/ 	.byte	0x04, 0x17
        /*000a*/ 	.short	(.L_29 - .L_28)
.L_28:
        /*000c*/ 	.word	0x00000000
        /*0010*/ 	.short	0x0002
        /*0012*/ 	.short	0x0010
        /*0014*/ 	.byte	0x00, 0xf0, 0x21, 0x00


	//----- nvinfo : EIATTR_KPARAM_INFO
	.align		4
.L_29:
        /*0018*/ 	.byte	0x04, 0x17
        /*001a*/ 	.short	(.L_31 - .L_30)
.L_30:
        /*001c*/ 	.word	0x00000000
        /*0020*/ 	.short	0x0001
        /*0022*/ 	.short	0x0008
        /*0024*/ 	.byte	0x00, 0xf5, 0x21, 0x00


	//----- nvinfo : EIATTR_KPARAM_INFO
	.align		4
.L_31:
        /*0028*/ 	.byte	0x04, 0x17
        /*002a*/ 	.short	(.L_33 - .L_32)
.L_32:
        /*002c*/ 	.word	0x00000000
        /*0030*/ 	.short	0x0000
        /*0032*/ 	.short	0x0000
        /*0034*/ 	.byte	0x00, 0xf5, 0x21, 0x00


	//----- nvinfo : EIATTR_SPARSE_MMA_MASK
	.align		4
.L_33:
        /*0038*/ 	.byte	0x03, 0x50
        /*003a*/ 	.short	0x0000


	//----- nvinfo : EIATTR_MAXREG_COUNT
	.align		4
        /*003c*/ 	.byte	0x03, 0x1b
        /*003e*/ 	.short	0x00ff


	//----- nvinfo : EIATTR_NUM_BARRIERS
	.align		4
        /*0040*/ 	.byte	0x02, 0x4c
        /*0042*/ 	.byte	0x01
	.zero		1


	//----- nvinfo : EIATTR_MERCURY_ISA_VERSION
	.align		4
        /*0044*/ 	.byte	0x03, 0x5f
        /*0046*/ 	.short	0x0101


	//----- nvinfo : EIATTR_VRC_CTA_INIT_COUNT
	.align		4
        /*0048*/ 	.byte	0x02, 0x4a
	.zero		1
	.zero		1


	//----- nvinfo : EIATTR_EXIT_INSTR_OFFSETS
	.align		4
        /*004c*/ 	.byte	0x04, 0x1c
        /*004e*/ 	.short	(.L_35 - .L_34)


	//   ....[0]....
.L_34:
        /*0050*/ 	.word	0x00000330


	//   ....[1]....
        /*0054*/ 	.word	0x000003b0


	//----- nvinfo : EIATTR_CRS_STACK_SIZE
	.align		4
.L_35:
        /*0058*/ 	.byte	0x04, 0x1e
        /*005a*/ 	.short	(.L_37 - .L_36)
.L_36:
        /*005c*/ 	.word	0x00000000


	//----- nvinfo : EIATTR_CBANK_PARAM_SIZE
	.align		4
.L_37:
        /*0060*/ 	.byte	0x03, 0x19
        /*0062*/ 	.short	0x0018


	//----- nvinfo : EIATTR_PARAM_CBANK
	.align		4
        /*0064*/ 	.byte	0x04, 0x0a
        /*0066*/ 	.short	(.L_39 - .L_38)
	.align		4
.L_38:
        /*0068*/ 	.word	index@(.nv.constant0._Z28TwoPassSharedOptimizedKernelPKfPfm)
        /*006c*/ 	.short	0x0380
        /*006e*/ 	.short	0x0018


	//----- nvinfo : EIATTR_SW_WAR
	.align		4
.L_39:
        /*0070*/ 	.byte	0x04, 0x36
        /*0072*/ 	.short	(.L_41 - .L_40)
.L_40:
        /*0074*/ 	.word	0x00000008
.L_41:


//--------------------- .nv.info._Z24TwoPassInterleavedKernelPKfPfm --------------------------
	.section	.nv.info._Z24TwoPassInterleavedKernelPKfPfm,"",@"SHT_CUDA_INFO"
	.sectionflags	@""
	.align	4


	//----- nvinfo : EIATTR_CUDA_API_VERSION
	.align		4
        /*0000*/ 	.byte	0x04, 0x37
        /*0002*/ 	.short	(.L_43 - .L_42)
.L_42:
        /*0004*/ 	.word	0x00000082


	//----- nvinfo : EIATTR_KPARAM_INFO
	.align		4
.L_43:
        /*0008*/ 	.byte	0x04, 0x17
        /*000a*/ 	.short	(.L_45 - .L_44)
.L_44:
        /*000c*/ 	.word	0x00000000
        /*0010*/ 	.short	0x0002
        /*0012*/ 	.short	0x0010
        /*0014*/ 	.byte	0x00, 0xf0, 0x21, 0x00


	//----- nvinfo : EIATTR_KPARAM_INFO
	.align		4
.L_45:
        /*0018*/ 	.byte	0x04, 0x17
        /*001a*/ 	.short	(.L_47 - .L_46)
.L_46:
        /*001c*/ 	.word	0x00000000
        /*0020*/ 	.short	0x0001
        /*0022*/ 	.short	0x0008
        /*0024*/ 	.byte	0x00, 0xf5, 0x21, 0x00


	//----- nvinfo : EIATTR_KPARAM_INFO
	.align		4
.L_47:
        /*0028*/ 	.byte	0x04, 0x17
        /*002a*/ 	.short	(.L_49 - .L_48)
.L_48:
        /*002c*/ 	.word	0x00000000
        /*0030*/ 	.short	0x0000
        /*0032*/ 	.short	0x0000
        /*0034*/ 	.byte	0x00, 0xf5, 0x21, 0x00


	//----- nvinfo : EIATTR_SPARSE_MMA_MASK
	.align		4
.L_49:
        /*0038*/ 	.byte	0x03, 0x50
        /*003a*/ 	.short	0x0000


	//----- nvinfo : EIATTR_MAXREG_COUNT
	.align		4
        /*003c*/ 	.byte	0x03, 0x1b
        /*003e*/ 	.short	0x00ff


	//----- nvinfo : EIATTR_NUM_BARRIERS
	.align		4
        /*0040*/ 	.byte	0x02, 0x4c
        /*0042*/ 	.byte	0x01
	.zero		1


	//----- nvinfo : EIATTR_MERCURY_ISA_VERSION
	.align		4
        /*0044*/ 	.byte	0x03, 0x5f
        /*0046*/ 	.short	0x0101


	//----- nvinfo : EIATTR_VRC_CTA_INIT_COUNT
	.align		4
        /*0048*/ 	.byte	0x02, 0x4a
	.zero		1
	.zero		1


	//----- nvinfo : EIATTR_EXIT_INSTR_OFFSETS
	.align		4
        /*004c*/ 	.byte	0x04, 0x1c
        /*004e*/ 	.short	(.L_51 - .L_50)


	//   ....[0]....
.L_50:
        /*0050*/ 	.word	0x00000250


	//   ....[1]....
        /*0054*/ 	.word	0x000007b0


	//----- nvinfo : EIATTR_CRS_STACK_SIZE
	.align		4
.L_51:
        /*0058*/ 	.byte	0x04, 0x1e
        /*005a*/ 	.short	(.L_53 - .L_52)
.L_52:
        /*005c*/ 	.word	0x00000000


	//----- nvinfo : EIATTR_CBANK_PARAM_SIZE
	.align		4
.L_53:
        /*0060*/ 	.byte	0x03, 0x19
        /*0062*/ 	.short	0x0018


	//----- nvinfo : EIATTR_PARAM_CBANK
	.align		4
        /*0064*/ 	.byte	0x04, 0x0a
        /*0066*/ 	.short	(.L_55 - .L_54)
	.align		4
.L_54:
        /*0068*/ 	.word	index@(.nv.constant0._Z24TwoPassInterleavedKernelPKfPfm)
        /*006c*/ 	.short	0x0380
        /*006e*/ 	.short	0x0018


	//----- nvinfo : EIATTR_SW_WAR
	.align		4
.L_55:
        /*0070*/ 	.byte	0x04, 0x36
        /*0072*/ 	.short	(.L_57 - .L_56)
.L_56:
        /*0074*/ 	.word	0x00000008
.L_57:


//--------------------- .nv.info._Z19TwoPassSimpleKernelPKfPfm --------------------------
	.section	.nv.info._Z19TwoPassSimpleKernelPKfPfm,"",@"SHT_CUDA_INFO"
	.sectionflags	@""
	.align	4


	//----- nvinfo : EIATTR_CUDA_API_VERSION
	.align		4
        /*0000*/ 	.byte	0x04, 0x37
        /*0002*/ 	.short	(.L_59 - .L_58)
.L_58:
        /*0004*/ 	.word	0x00000082


	//----- nvinfo : EIATTR_KPARAM_INFO
	.align		4
.L_59:
        /*0008*/ 	.byte	0x04, 0x17
        /*000a*/ 	.short	(.L_61 - .L_60)
.L_60:
        /*000c*/ 	.word	0x00000000
        /*0010*/ 	.short	0x0002
        /*0012*/ 	.short	0x0010
        /*0014*/ 	.byte	0x00, 0xf0, 0x21, 0x00


	//----- nvinfo : EIATTR_KPARAM_INFO
	.align		4
.L_61:
        /*0018*/ 	.byte	0x04, 0x17
        /*001a*/ 	.short	(.L_63 - .L_62)
.L_62:
        /*001c*/ 	.word	0x00000000
        /*0020*/ 	.short	0x0001
        /*0022*/ 	.short	0x0008
        /*0024*/ 	.byte	0x00, 0xf5, 0x21, 0x00


	//----- nvinfo : EIATTR_KPARAM_INFO
	.align		4
.L_63:
        /*0028*/ 	.byte	0x04, 0x17
        /*002a*/ 	.short	(.L_65 - .L_64)
.L_64:
        /*002c*/ 	.word	0x00000000
        /*0030*/ 	.short	0x0000
        /*0032*/ 	.short	0x0000
        /*0034*/ 	.byte	0x00, 0xf5, 0x21, 0x00


	//----- nvinfo : EIATTR_SPARSE_MMA_MASK
	.align		4
.L_65:
        /*0038*/ 	.byte	0x03, 0x50
        /*003a*/ 	.short	0x0000


	//----- nvinfo : EIATTR_MAXREG_COUNT
	.align		4
        /*003c*/ 	.byte	0x03, 0x1b
        /*003e*/ 	.short	0x00ff


	//----- nvinfo : EIATTR_NUM_BARRIERS
	.align		4
        /*0040*/ 	.byte	0x02, 0x4c
        /*0042*/ 	.byte	0x01
	.zero		1


	//----- nvinfo : EIATTR_MERCURY_ISA_VERSION
	.align		4
        /*0044*/ 	.byte	0x03, 0x5f
        /*0046*/ 	.short	0x0101


	//----- nvinfo : EIATTR_VRC_CTA_INIT_COUNT
	.align		4
        /*0048*/ 	.byte	0x02, 0x4a
	.zero		1
	.zero		1


	//----- nvinfo : EIATTR_EXIT_INSTR_OFFSETS
	.align		4
        /*004c*/ 	.byte	0x04, 0x1c
        /*004e*/ 	.short	(.L_67 - .L_66)


	//   ....[0]....
.L_66:
        /*0050*/ 	.word	0x00000e30


	//   ....[1]....
        /*0054*/ 	.word	0x00001370


	//----- nvinfo : EIATTR_CRS_STACK_SIZE
	.align		4
.L_67:
        /*0058*/ 	.byte	0x04, 0x1e
        /*005a*/ 	.short	(.L_69 - .L_68)
.L_68:
        /*005c*/ 	.word	0x00000000


	//----- nvinfo : EIATTR_CBANK_PARAM_SIZE
	.align		4
.L_69:
        /*0060*/ 	.byte	0x03, 0x19
        /*0062*/ 	.short	0x0018


	//----- nvinfo : EIATTR_PARAM_CBANK
	.align		4
        /*0064*/ 	.byte	0x04, 0x0a
        /*0066*/ 	.short	(.L_71 - .L_70)
	.align		4
.L_70:
        /*0068*/ 	.word	index@(.nv.constant0._Z19TwoPassSimpleKernelPKfPfm)
        /*006c*/ 	.short	0x0380
        /*006e*/ 	.short	0x0018


	//----- nvinfo : EIATTR_SW_WAR
	.align		4
.L_71:
        /*0070*/ 	.byte	0x04, 0x36
        /*0072*/ 	.short	(.L_73 - .L_72)
.L_72:
        /*0074*/ 	.word	0x00000008
.L_73:


//--------------------- .nv.info._Z12SerialKernelPKfPfm --------------------------
	.section	.nv.info._Z12SerialKernelPKfPfm,"",@"SHT_CUDA_INFO"
	.sectionflags	@""
	.align	4


	//----- nvinfo : EIATTR_CUDA_API_VERSION
	.align		4
        /*0000*/ 	.byte	0x04, 0x37
        /*0002*/ 	.short	(.L_75 - .L_74)
.L_74:
        /*0004*/ 	.word	0x00000082


	//----- nvinfo : EIATTR_KPARAM_INFO
	.align		4
.L_75:
        /*0008*/ 	.byte	0x04, 0x17
        /*000a*/ 	.short	(.L_77 - .L_76)
.L_76:
        /*000c*/ 	.word	0x00000000
        /*0010*/ 	.short	0x0002
        /*0012*/ 	.short	0x0010
        /*0014*/ 	.byte	0x00, 0xf0, 0x21, 0x00


	//----- nvinfo : EIATTR_KPARAM_INFO
	.align		4
.L_77:
        /*0018*/ 	.byte	0x04, 0x17
        /*001a*/ 	.short	(.L_79 - .L_78)
.L_78:
        /*001c*/ 	.word	0x00000000
        /*0020*/ 	.short	0x0001
        /*0022*/ 	.short	0x0008
        /*0024*/ 	.byte	0x00, 0xf5, 0x21, 0x00


	//----- nvinfo : EIATTR_KPARAM_INFO
	.align		4
.L_79:
        /*0028*/ 	.byte	0x04, 0x17
        /*002a*/ 	.short	(.L_81 - .L_80)
.L_80:
        /*002c*/ 	.word	0x00000000
        /*0030*/ 	.short	0x0000
        /*0032*/ 	.short	0x0000
        /*0034*/ 	.byte	0x00, 0xf5, 0x21, 0x00


	//----- nvinfo : EIATTR_SPARSE_MMA_MASK
	.align		4
.L_81:
        /*0038*/ 	.byte	0x03, 0x50
        /*003a*/ 	.short	0x0000


	//----- nvinfo : EIATTR_MAXREG_COUNT
	.align		4
        /*003c*/ 	.byte	0x03, 0x1b
        /*003e*/ 	.short	0x00ff


	//----- nvinfo : EIATTR_MERCURY_ISA_VERSION
	.align		4
        /*0040*/ 	.byte	0x03, 0x5f
        /*0042*/ 	.short	0x0101


	//----- nvinfo : EIATTR_VRC_CTA_INIT_COUNT
	.align		4
        /*0044*/ 	.byte	0x02, 0x4a
	.zero		1
	.zero		1


	//----- nvinfo : EIATTR_EXIT_INSTR_OFFSETS
	.align		4
        /*0048*/ 	.byte	0x04, 0x1c
        /*004a*/ 	.short	(.L_83 - .L_82)


	//   ....[0]....
.L_82:
        /*004c*/ 	.word	0x00000810


	//----- nvinfo : EIATTR_CBANK_PARAM_SIZE
	.align		4
.L_83:
        /*0050*/ 	.byte	0x03, 0x19
        /*0052*/ 	.short	0x0018


	//----- nvinfo : EIATTR_PARAM_CBANK
	.align		4
        /*0054*/ 	.byte	0x04, 0x0a
        /*0056*/ 	.short	(.L_85 - .L_84)
	.align		4
.L_84:
        /*0058*/ 	.word	index@(.nv.constant0._Z12SerialKernelPKfPfm)
        /*005c*/ 	.short	0x0380
        /*005e*/ 	.short	0x0018


	//----- nvinfo : EIATTR_SW_WAR
	.align		4
.L_85:
        /*0060*/ 	.byte	0x04, 0x36
        /*0062*/ 	.short	(.L_87 - .L_86)
.L_86:
        /*0064*/ 	.word	0x00000008
.L_87:


//--------------------- .nv.callgraph             --------------------------
	.section	.nv.callgraph,"",@"SHT_CUDA_CALLGRAPH"
	.align	4
	.sectionentsize	8
	.align		4
        /*0000*/ 	.word	0x00000000
	.align		4
        /*0004*/ 	.word	0xffffffff
	.align		4
        /*0008*/ 	.word	0x00000000
	.align		4
        /*000c*/ 	.word	0xfffffffe
	.align		4
        /*0010*/ 	.word	0x00000000
	.align		4
        /*0014*/ 	.word	0xfffffffd
	.align		4
        /*0018*/ 	.word	0x00000000
	.align		4
        /*001c*/ 	.word	0xfffffffc


//--------------------- .text._Z28TwoPassSharedOptimizedKernelPKfPfm --------------------------
	.section	.text._Z28TwoPassSharedOptimizedKernelPKfPfm,"ax",@progbits
	.align	128
        .global         _Z28TwoPassSharedOptimizedKernelPKfPfm
        .type           _Z28TwoPassSharedOptimizedKernelPKfPfm,@function
        .size           _Z28TwoPassSharedOptimizedKernelPKfPfm,(.L_x_40 - _Z28TwoPassSharedOptimizedKernelPKfPfm)
        .other          _Z28TwoPassSharedOptimizedKernelPKfPfm,@"STO_CUDA_ENTRY STV_DEFAULT"
_Z28TwoPassSharedOptimizedKernelPKfPfm:
.text._Z28TwoPassSharedOptimizedKernelPKfPfm:
[----:B------:R-:W-:Y:S01]  /*0000*/  LDC R1, c[0x0][0x37c] ;  /* 0x0000df00ff017b82 */ /* 0x000fe20000000800 */
[----:B------:R-:W0:Y:S01]  /*0010*/  S2R R7, SR_CTAID.X ;  /* 0x0000000000077919 */ /* 0x000e220000002500 */
[----:B------:R-:W1:Y:S01]  /*0020*/  LDCU UR4, c[0x0][0x360] ;  /* 0x00006c00ff0477ac */ /* 0x000e620008000800 */
[----:B------:R-:W-:Y:S01]  /*0030*/  BSSY.RECONVERGENT B0, `(.L_x_0) ;  /* 0x000001b000007945 */ /* 0x000fe20003800200 */
[----:B------:R-:W-:Y:S01]  /*0040*/  IMAD.MOV.U32 R5, RZ, RZ, RZ ;  /* 0x000000ffff057224 */ /* 0x000fe200078e00ff */
[----:B------:R-:W0:Y:S01]  /*0050*/  S2R R6, SR_TID.X ;  /* 0x0000000000067919 */ /* 0x000e220000002100 */
[----:B------:R-:W2:Y:S01]  /*0060*/  LDCU.64 UR8, c[0x0][0x390] ;  /* 0x00007200ff0877ac */ /* 0x000ea20008000a00 */
[----:B------:R-:W3:Y:S01]  /*0070*/  LDCU.64 UR6, c[0x0][0x358] ;  /* 0x00006b00ff0677ac */ /* 0x000ee20008000a00 */
[----:B------:R-:W4:Y:S01]  /*0080*/  LDCU.64 UR10, c[0x0][0x380] ;  /* 0x00007000ff0a77ac */ /* 0x000f220008000a00 */
[----:B-1----:R-:W-:Y:S02]  /*0090*/  IMAD.U32 R4, RZ, RZ, UR4 ;  /* 0x00000004ff047e24 */ /* 0x002fe4000f8e00ff */
[----:B0-----:R-:W-:-:S05]  /*00a0*/  IMAD R0, R7, UR4, R6 ;  /* 0x0000000407007c24 */ /* 0x001fca000f8e0206 */
[----:B--2---:R-:W-:Y:S02]  /*00b0*/  ISETP.GE.U32.AND P0, PT, R0, UR8, PT ;  /* 0x0000000800007c0c */ /* 0x004fe4000bf06070 */
[----:B------:R-:W-:-:S04]  /*00c0*/  SHF.R.S32.HI R2, RZ, 0x1f, R0 ;  /* 0x0000001fff027819 */ /* 0x000fc80000011400 */
[----:B------:R-:W-:-:S13]  /*00d0*/  ISETP.GE.U32.AND.EX P0, PT, R2, UR9, PT, P0 ;  /* 0x0000000902007c0c */ /* 0x000fda000bf06100 */
[----:B---34-:R-:W-:Y:S05]  /*00e0*/  @P0 BRA `(.L_x_1) ;  /* 0x00000000003c0947 */ /* 0x018fea0003800000 */
[----:B------:R-:W0:Y:S01]  /*00f0*/  LDCU UR4, c[0x0][0x370] ;  /* 0x00006e00ff0477ac */ /* 0x000e220008000800 */
[----:B------:R-:W-:Y:S02]  /*0100*/  IMAD.MOV.U32 R9, RZ, RZ, R2 ;  /* 0x000000ffff097224 */ /* 0x000fe400078e0002 */
[----:B------:R-:W-:Y:S02]  /*0110*/  IMAD.MOV.U32 R8, RZ, RZ, R0 ;  /* 0x000000ffff087224 */ /* 0x000fe400078e0000 */
[----:B------:R-:W-:Y:S02]  /*0120*/  IMAD.MOV.U32 R5, RZ, RZ, RZ ;  /* 0x000000ffff057224 */ /* 0x000fe400078e00ff */
[----:B0-----:R-:W-:-:S07]  /*0130*/  IMAD R11, R4, UR4, RZ ;  /* 0x00000004040b7c24 */ /* 0x001fce000f8e02ff */
.L_x_2:
[----:B------:R-:W-:-:S04]  /*0140*/  LEA R2, P0, R8, UR10, 0x2 ;  /* 0x0000000a08027c11 */ /* 0x000fc8000f8010ff */
[----:B------:R-:W-:-:S05]  /*0150*/  LEA.HI.X R3, R8, UR11, R9, 0x2, P0 ;  /* 0x0000000b08037c11 */ /* 0x000fca00080f1409 */
[----:B------:R-:W2:Y:S01]  /*0160*/  LDG.E R2, desc[UR6][R2.64] ;  /* 0x0000000602027981 */ /* 0x000ea2000c1e1900 */
[----:B------:R-:W-:-:S04]  /*0170*/  IMAD.IADD R8, R11, 0x1, R0 ;  /* 0x000000010b087824 */ /* 0x000fc800078e0200 */
[--C-:B------:R-:W-:Y:S01]  /*0180*/  IMAD.MOV.U32 R0, RZ, RZ, R8.reuse ;  /* 0x000000ffff007224 */ /* 0x100fe200078e0008 */
[----:B------:R-:W-:Y:S02]  /*0190*/  ISETP.GE.U32.AND P0, PT, R8, UR8, PT ;  /* 0x0000000808007c0c */ /* 0x000fe4000bf06070 */
[----:B------:R-:W-:-:S04]  /*01a0*/  SHF.R.S32.HI R9, RZ, 0x1f, R8 ;  /* 0x0000001fff097819 */ /* 0x000fc80000011408 */
[----:B------:R-:W-:Y:S01]  /*01b0*/  ISETP.GE.U32.AND.EX P0, PT, R9, UR9, PT, P0 ;  /* 0x0000000909007c0c */ /* 0x000fe2000bf06100 */
[----:B--2---:R-:W-:-:S12]  /*01c0*/  FADD R5, R2, R5 ;  /* 0x0000000502057221 */ /* 0x004fd80000000000 */
[----:B------:R-:W-:Y:S05]  /*01d0*/  @!P0 BRA `(.L_x_2) ;  /* 0xfffffffc00d88947 */ /* 0x000fea000383ffff */
.L_x_1:
[----:B------:R-:W-:Y:S05]  /*01e0*/  BSYNC.RECONVERGENT B0 ;  /* 0x0000000000007941 */ /* 0x000fea0003800200 */
.L_x_0:
[----:B------:R-:W0:Y:S01]  /*01f0*/  S2UR UR5, SR_CgaCtaId ;  /* 0x00000000000579c3 */ /* 0x000e220000008800 */
[----:B------:R-:W-:Y:S01]  /*0200*/  UMOV UR4, 0x400 ;  /* 0x0000040000047882 */ /* 0x000fe20000000000 */
[----:B------:R-:W-:Y:S02]  /*0210*/  ISETP.GE.U32.AND P1, PT, R4, 0x2, PT ;  /* 0x000000020400780c */ /* 0x000fe40003f26070 */
[----:B------:R-:W-:Y:S01]  /*0220*/  ISETP.NE.AND P0, PT, R6, RZ, PT ;  /* 0x000000ff0600720c */ /* 0x000fe20003f05270 */
[----:B0-----:R-:W-:-:S06]  /*0230*/  ULEA UR4, UR5, UR4, 0x18 ;  /* 0x0000000405047291 */ /* 0x001fcc000f8ec0ff */
[----:B------:R-:W-:-:S05]  /*0240*/  LEA R0, R6, UR4, 0x2 ;  /* 0x0000000406007c11 */ /* 0x000fca000f8e10ff */
[----:B------:R0:W-:Y:S01]  /*0250*/  STS [R0], R5 ;  /* 0x0000000500007388 */ /* 0x0001e20000000800 */
[----:B------:R-:W-:Y:S06]  /*0260*/  BAR.SYNC.DEFER_BLOCKING 0x0 ;  /* 0x0000000000007b1d */ /* 0x000fec0000010000 */
[----:B------:R-:W-:Y:S05]  /*0270*/  @!P1 BRA `(.L_x_3) ;  /* 0x00000000002c9947 */ /* 0x000fea0003800000 */
.L_x_4:
[----:B0-----:R-:W-:-:S04]  /*0280*/  SHF.R.U32.HI R5, RZ, 0x1, R4 ;  /* 0x00000001ff057819 */ /* 0x001fc80000011604 */
[----:B------:R-:W-:-:S13]  /*0290*/  ISETP.GE.U32.AND P1, PT, R6, R5, PT ;  /* 0x000000050600720c */ /* 0x000fda0003f26070 */
[----:B------:R-:W-:Y:S01]  /*02a0*/  @!P1 IMAD R2, R5, 0x4, R0 ;  /* 0x0000000405029824 */ /* 0x000fe200078e0200 */
[----:B------:R-:W-:Y:S05]  /*02b0*/  @!P1 LDS R3, [R0] ;  /* 0x0000000000039984 */ /* 0x000fea0000000800 */
[----:B------:R-:W0:Y:S02]  /*02c0*/  @!P1 LDS R2, [R2] ;  /* 0x0000000002029984 */ /* 0x000e240000000800 */
[----:B0-----:R-:W-:-:S05]  /*02d0*/  @!P1 FADD R3, R2, R3 ;  /* 0x0000000302039221 */ /* 0x001fca0000000000 */
[----:B------:R1:W-:Y:S01]  /*02e0*/  @!P1 STS [R0], R3 ;  /* 0x0000000300009388 */ /* 0x0003e20000000800 */
[----:B------:R-:W-:Y:S01]  /*02f0*/  BAR.SYNC.DEFER_BLOCKING 0x0 ;  /* 0x0000000000007b1d */ /* 0x000fe20000010000 */
[----:B------:R-:W-:Y:S01]  /*0300*/  ISETP.GT.U32.AND P1, PT, R4, 0x3, PT ;  /* 0x000000030400780c */ /* 0x000fe20003f24070 */
[----:B------:R-:W-:-:S12]  /*0310*/  IMAD.MOV.U32 R4, RZ, RZ, R5 ;  /* 0x000000ffff047224 */ /* 0x000fd800078e0005 */
[----:B-1----:R-:W-:Y:S05]  /*0320*/  @P1 BRA `(.L_x_4) ;  /* 0xfffffffc00d41947 */ /* 0x002fea000383ffff */
.L_x_3:
[----:B------:R-:W-:Y:S05]  /*0330*/  @P0 EXIT ;  /* 0x000000000000094d */ /* 0x000fea0003800000 */
[----:B------:R-:W1:Y:S01]  /*0340*/  S2UR UR5, SR_CgaCtaId ;  /* 0x00000000000579c3 */ /* 0x000e620000008800 */
[----:B------:R-:W-:-:S07]  /*0350*/  UMOV UR4, 0x400 ;  /* 0x0000040000047882 */ /* 0x000fce0000000000 */
[----:B------:R-:W2:Y:S01]  /*0360*/  LDC.64 R2, c[0x0][0x388] ;  /* 0x0000e200ff027b82 */ /* 0x000ea20000000a00 */
[----:B-1----:R-:W-:Y:S01]  /*0370*/  ULEA UR4, UR5, UR4, 0x18 ;  /* 0x0000000405047291 */ /* 0x002fe2000f8ec0ff */
[----:B--2---:R-:W-:-:S08]  /*0380*/  IMAD.WIDE.U32 R2, R7, 0x4, R2 ;  /* 0x0000000407027825 */ /* 0x004fd000078e0002 */
[----:B0-----:R-:W0:Y:S04]  /*0390*/  LDS R5, [UR4] ;  /* 0x00000004ff057984 */ /* 0x001e280008000800 */
[----:B0-----:R-:W-:Y:S01]  /*03a0*/  STG.E desc[UR6][R2.64], R5 ;  /* 0x0000000502007986 */ /* 0x001fe2000c101906 */
[----:B------:R-:W-:Y:S05]  /*03b0*/  EXIT ;  /* 0x000000000000794d */ /* 0x000fea0003800000 */
.L_x_5:
[----:B------:R-:W-:-:S00]  /*03c0*/  BRA `(.L_x_5) ;  /* 0xfffffffc00fc7947 */ /* 0x000fc0000383ffff */
[----:B------:R-:W-:-:S00]  /*03d0*/  NOP ;  /* 0x0000000000007918 */ /* 0x000fc00000000000 */
        /* <DEDUP_REMOVED lines=10> */
.L_x_40:


//--------------------- .text._Z24TwoPassInterleavedKernelPKfPfm --------------------------
	.section	.text._Z24TwoPassInterleavedKernelPKfPfm,"ax",@progbits
	.align	128
        .global         _Z24TwoPassInterleavedKernelPKfPfm
        .type           _Z24TwoPassInterleavedKernelPKfPfm,@function
        .size           _Z24TwoPassInterleavedKernelPKfPfm,(.L_x_41 - _Z24TwoPassInterleavedKernelPKfPfm)
        .other          _Z24TwoPassInterleavedKernelPKfPfm,@"STO_CUDA_ENTRY STV_DEFAULT"
_Z24TwoPassInterleavedKernelPKfPfm:
.text._Z24TwoPassInterleavedKernelPKfPfm:
[----:B------:R-:W-:Y:S01]  /*0000*/  LDC R1, c[0x0][0x37c] ;  /* 0x0000df00ff017b82 */ /* 0x000fe20000000800 */
[----:B------:R-:W0:Y:S01]  /*0010*/  S2R R0, SR_CTAID.X ;  /* 0x0000000000007919 */ /* 0x000e220000002500 */
[----:B------:R-:W0:Y:S01]  /*0020*/  LDCU UR9, c[0x0][0x360] ;  /* 0x00006c00ff0977ac */ /* 0x000e220008000800 */
[----:B------:R-:W-:Y:S01]  /*0030*/  BSSY.RECONVERGENT B0, `(.L_x_6) ;  /* 0x000001a000007945 */ /* 0x000fe20003800200 */
[----:B------:R-:W-:Y:S01]  /*0040*/  HFMA2 R5, -RZ, RZ, 0, 0 ;  /* 0x00000000ff057431 */ /* 0x000fe200000001ff */
[----:B------:R-:W0:Y:S01]  /*0050*/  S2R R9, SR_TID.X ;  /* 0x0000000000097919 */ /* 0x000e220000002100 */
[----:B------:R-:W1:Y:S01]  /*0060*/  LDCU.64 UR12, c[0x0][0x390] ;  /* 0x00007200ff0c77ac */ /* 0x000e620008000a00 */
[----:B------:R-:W2:Y:S01]  /*0070*/  LDCU.64 UR10, c[0x0][0x358] ;  /* 0x00006b00ff0a77ac */ /* 0x000ea20008000a00 */
[----:B------:R-:W3:Y:S01]  /*0080*/  LDCU.64 UR14, c[0x0][0x380] ;  /* 0x00007000ff0e77ac */ /* 0x000ee20008000a00 */
[----:B0-----:R-:W-:-:S05]  /*0090*/  IMAD R2, R0, UR9, R9 ;  /* 0x0000000900027c24 */ /* 0x001fca000f8e0209 */
[----:B-1----:R-:W-:Y:S02]  /*00a0*/  ISETP.GE.U32.AND P0, PT, R2, UR12, PT ;  /* 0x0000000c02007c0c */ /* 0x002fe4000bf06070 */
[----:B------:R-:W-:-:S04]  /*00b0*/  SHF.R.S32.HI R3, RZ, 0x1f, R2 ;  /* 0x0000001fff037819 */ /* 0x000fc80000011402 */
[----:B------:R-:W-:-:S13]  /*00c0*/  ISETP.GE.U32.AND.EX P0, PT, R3, UR13, PT, P0 ;  /* 0x0000000d03007c0c */ /* 0x000fda000bf06100 */
[----:B--23--:R-:W-:Y:S05]  /*00d0*/  @P0 BRA `(.L_x_7) ;  /* 0x00000000003c0947 */ /* 0x00cfea0003800000 */
[----:B------:R-:W0:Y:S01]  /*00e0*/  LDC R7, c[0x0][0x370] ;  /* 0x0000dc00ff077b82 */ /* 0x000e220000000800 */
[-C--:B------:R-:W-:Y:S02]  /*00f0*/  MOV R4, R2.reuse ;  /* 0x0000000200047202 */ /* 0x080fe40000000f00 */
[----:B------:R-:W-:Y:S02]  /*0100*/  MOV R6, R2 ;  /* 0x0000000200067202 */ /* 0x000fe40000000f00 */
[----:B------:R-:W-:Y:S01]  /*0110*/  MOV R5, RZ ;  /* 0x000000ff00057202 */ /* 0x000fe20000000f00 */
[----:B0-----:R-:W-:-:S07]  /*0120*/  IMAD R7, R7, UR9, RZ ;  /* 0x0000000907077c24 */ /* 0x001fce000f8e02ff */
.L_x_8:
[----:B------:R-:W-:-:S04]  /*0130*/  LEA R2, P0, R6, UR14, 0x2 ;  /* 0x0000000e06027c11 */ /* 0x000fc8000f8010ff */
[----:B------:R-:W-:-:S05]  /*0140*/  LEA.HI.X R3, R6, UR15, R3, 0x2, P0 ;  /* 0x0000000f06037c11 */ /* 0x000fca00080f1403 */
[----:B------:R0:W2:Y:S01]  /*0150*/  LDG.E R2, desc[UR10][R2.64] ;  /* 0x0000000a02027981 */ /* 0x0000a2000c1e1900 */
[----:B------:R-:W-:-:S04]  /*0160*/  IADD3 R6, PT, PT, R7, R4, RZ ;  /* 0x0000000407067210 */ /* 0x000fc80007ffe0ff */
[----:B------:R-:W-:Y:S02]  /*0170*/  ISETP.GE.U32.AND P0, PT, R6, UR12, PT ;  /* 0x0000000c06007c0c */ /* 0x000fe4000bf06070 */
[----:B------:R-:W-:Y:S02]  /*0180*/  MOV R4, R6 ;  /* 0x0000000600047202 */ /* 0x000fe40000000f00 */
[----:B0-----:R-:W-:-:S04]  /*0190*/  SHF.R.S32.HI R3, RZ, 0x1f, R6 ;  /* 0x0000001fff037819 */ /* 0x001fc80000011406 */
[----:B------:R-:W-:Y:S01]  /*01a0*/  ISETP.GE.U32.AND.EX P0, PT, R3, UR13, PT, P0 ;  /* 0x0000000d03007c0c */ /* 0x000fe2000bf06100 */
[----:B--2---:R-:W-:-:S12]  /*01b0*/  FADD R5, R2, R5 ;  /* 0x0000000502057221 */ /* 0x004fd80000000000 */
[----:B------:R-:W-:Y:S05]  /*01c0*/  @!P0 BRA `(.L_x_8) ;  /* 0xfffffffc00d88947 */ /* 0x000fea000383ffff */
.L_x_7:
[----:B------:R-:W-:Y:S05]  /*01d0*/  BSYNC.RECONVERGENT B0 ;  /* 0x0000000000007941 */ /* 0x000fea0003800200 */
.L_x_6:
[----:B------:R-:W0:Y:S01]  /*01e0*/  S2UR UR6, SR_CgaCtaId ;  /* 0x00000000000679c3 */ /* 0x000e220000008800 */
[----:B------:R-:W-:Y:S01]  /*01f0*/  UMOV UR4, 0x400 ;  /* 0x0000040000047882 */ /* 0x000fe20000000000 */
[----:B------:R-:W-:Y:S01]  /*0200*/  ISETP.NE.AND P0, PT, R9, RZ, PT ;  /* 0x000000ff0900720c */ /* 0x000fe20003f05270 */
[----:B0-----:R-:W-:-:S06]  /*0210*/  ULEA UR6, UR6, UR4, 0x18 ;  /* 0x0000000406067291 */ /* 0x001fcc000f8ec0ff */
[----:B------:R-:W-:-:S05]  /*0220*/  LEA R2, R9, UR6, 0x2 ;  /* 0x0000000609027c11 */ /* 0x000fca000f8e10ff */
[----:B------:R0:W-:Y:S01]  /*0230*/  STS [R2], R5 ;  /* 0x0000000502007388 */ /* 0x0001e20000000800 */
[----:B------:R-:W-:Y:S06]  /*0240*/  BAR.SYNC.DEFER_BLOCKING 0x0 ;  /* 0x0000000000007b1d */ /* 0x000fec0000010000 */
[----:B------:R-:W-:Y:S05]  /*0250*/  @P0 EXIT ;  /* 0x000000000000094d */ /* 0x000fea0003800000 */
[----:B------:R-:W-:Y:S01]  /*0260*/  UISETP.GE.U32.AND UP0, UPT, UR9, 0x10, UPT ;  /* 0x000000100900788c */ /* 0x000fe2000bf06070 */
[----:B------:R-:W-:Y:S01]  /*0270*/  HFMA2 R19, -RZ, RZ, 0, 0 ;  /* 0x00000000ff137431 */ /* 0x000fe200000001ff */
[----:B------:R-:W-:Y:S01]  /*0280*/  ULOP3.LUT UR12, UR9, 0xf, URZ, 0xc0, !UPT ;  /* 0x0000000f090c7892 */ /* 0x000fe2000f8ec0ff */
[----:B------:R-:W-:-:S06]  /*0290*/  UMOV UR5, URZ ;  /* 0x000000ff00057c82 */ /* 0x000fcc0008000000 */
[----:B------:R-:W-:Y:S05]  /*02a0*/  BRA.U !UP0, `(.L_x_9) ;  /* 0x00000001087c7547 */ /* 0x000fea000b800000 */
[----:B------:R-:W-:Y:S01]  /*02b0*/  ULOP3.LUT UR5, UR9, 0x7f0, URZ, 0xc0, !UPT ;  /* 0x000007f009057892 */ /* 0x000fe2000f8ec0ff */
[----:B------:R-:W-:Y:S01]  /*02c0*/  MOV R19, RZ ;  /* 0x000000ff00137202 */ /* 0x000fe20000000f00 */
[----:B------:R-:W-:Y:S01]  /*02d0*/  UIADD3 UR8, UPT, UPT, UR6, 0x20, URZ ;  /* 0x0000002006087890 */ /* 0x000fe2000fffe0ff */
[----:B------:R-:W-:-:S04]  /*02e0*/  UMOV UR4, URZ ;  /* 0x000000ff00047c82 */ /* 0x000fc80008000000 */
[----:B------:R-:W-:-:S07]  /*02f0*/  UMOV UR7, UR5 ;  /* 0x0000000500077c82 */ /* 0x000fce0008000000 */
.L_x_10:
[----:B------:R-:W1:Y:S01]  /*0300*/  LDS.128 R12, [UR8+-0x20] ;  /* 0xffffe008ff0c7984 */ /* 0x000e620008000c00 */
[----:B------:R-:W-:-:S03]  /*0310*/  UIADD3 UR7, UP0, UPT, UR7, -0x10, URZ ;  /* 0xfffffff007077890 */ /* 0x000fc6000ff1e0ff */
[----:B------:R-:W2:Y:S01]  /*0320*/  LDS.128 R8, [UR8+-0x10] ;  /* 0xfffff008ff087984 */ /* 0x000ea20008000c00 */
[----:B------:R-:W-:Y:S02]  /*0330*/  UIADD3.X UR4, UPT, UPT, UR4, -0x1, URZ, UP0, !UPT ;  /* 0xffffffff04047890 */ /* 0x000fe400087fe4ff */
[----:B------:R-:W-:Y:S01]  /*0340*/  UISETP.NE.U32.AND UP0, UPT, UR7, URZ, UPT ;  /* 0x000000ff0700728c */ /* 0x000fe2000bf05070 */
[----:B0-----:R-:W0:Y:S03]  /*0350*/  LDS.128 R4, [UR8] ;  /* 0x00000008ff047984 */ /* 0x001e260008000c00 */
[----:B------:R-:W-:Y:S01]  /*0360*/  UISETP.NE.AND.EX UP0, UPT, UR4, URZ, UPT, UP0 ;  /* 0x000000ff0400728c */ /* 0x000fe2000bf05300 */
[----:B-1----:R-:W-:Y:S02]  /*0370*/  FADD R12, R12, R19 ;  /* 0x000000130c0c7221 */ /* 0x002fe40000000000 */
[----:B------:R-:W1:Y:S01]  /*0380*/  LDS.128 R16, [UR8+0x10] ;  /* 0x00001008ff107984 */ /* 0x000e620008000c00 */
[----:B------:R-:W-:Y:S01]  /*0390*/  UIADD3 UR8, UPT, UPT, UR8, 0x40, URZ ;  /* 0x0000004008087890 */ /* 0x000fe2000fffe0ff */
[----:B------:R-:W-:-:S04]  /*03a0*/  FADD R13, R13, R12 ;  /* 0x0000000c0d0d7221 */ /* 0x000fc80000000000 */
[----:B------:R-:W-:-:S04]  /*03b0*/  FADD R14, R14, R13 ;  /* 0x0000000d0e0e7221 */ /* 0x000fc80000000000 */
[----:B------:R-:W-:-:S04]  /*03c0*/  FADD R15, R15, R14 ;  /* 0x0000000e0f0f7221 */ /* 0x000fc80000000000 */
[----:B--2---:R-:W-:-:S04]  /*03d0*/  FADD R8, R15, R8 ;  /* 0x000000080f087221 */ /* 0x004fc80000000000 */
[----:B------:R-:W-:-:S04]  /*03e0*/  FADD R9, R9, R8 ;  /* 0x0000000809097221 */ /* 0x000fc80000000000 */
[----:B------:R-:W-:-:S04]  /*03f0*/  FADD R10, R10, R9 ;  /* 0x000000090a0a7221 */ /* 0x000fc80000000000 */
[----:B------:R-:W-:-:S04]  /*0400*/  FADD R11, R11, R10 ;  /* 0x0000000a0b0b7221 */ /* 0x000fc80000000000 */
[----:B0-----:R-:W-:-:S04]  /*0410*/  FADD R4, R11, R4 ;  /* 0x000000040b047221 */ /* 0x001fc80000000000 */
[----:B------:R-:W-:-:S04]  /*0420*/  FADD R5, R5, R4 ;  /* 0x0000000405057221 */ /* 0x000fc80000000000 */
[----:B------:R-:W-:-:S04]  /*0430*/  FADD R6, R6, R5 ;  /* 0x0000000506067221 */ /* 0x000fc80000000000 */
[----:B------:R-:W-:-:S04]  /*0440*/  FADD R7, R7, R6 ;  /* 0x0000000607077221 */ /* 0x000fc80000000000 */
[----:B-1----:R-:W-:-:S04]  /*0450*/  FADD R16, R7, R16 ;  /* 0x0000001007107221 */ /* 0x002fc80000000000 */
[----:B------:R-:W-:-:S04]  /*0460*/  FADD R17, R17, R16 ;  /* 0x0000001011117221 */ /* 0x000fc80000000000 */
[----:B------:R-:W-:-:S04]  /*0470*/  FADD R18, R18, R17 ;  /* 0x0000001112127221 */ /* 0x000fc80000000000 */
[----:B------:R-:W-:Y:S01]  /*0480*/  FADD R19, R19, R18 ;  /* 0x0000001213137221 */ /* 0x000fe20000000000 */
[----:B------:R-:W-:Y:S06]  /*0490*/  BRA.U UP0, `(.L_x_10) ;  /* 0xfffffffd00987547 */ /* 0x000fec000b83ffff */
.L_x_9:
[----:B------:R-:W-:-:S04]  /*04a0*/  UISETP.NE.U32.AND UP0, UPT, UR12, URZ, UPT ;  /* 0x000000ff0c00728c */ /* 0x000fc8000bf05070 */
[----:B------:R-:W-:-:S09]  /*04b0*/  UISETP.NE.AND.EX UP0, UPT, URZ, URZ, UPT, UP0 ;  /* 0x000000ffff00728c */ /* 0x000fd2000bf05300 */
[----:B------:R-:W-:Y:S05]  /*04c0*/  BRA.U !UP0, `(.L_x_11) ;  /* 0x0000000108ac7547 */ /* 0x000fea000b800000 */
[----:B------:R-:W-:Y:S02]  /*04d0*/  UISETP.GE.U32.AND UP1, UPT, UR12, 0x8, UPT ;  /* 0x000000080c00788c */ /* 0x000fe4000bf26070 */
[----:B------:R-:W-:Y:S02]  /*04e0*/  ULOP3.LUT UR8, UR9, 0x7, URZ, 0xc0, !UPT ;  /* 0x0000000709087892 */ /* 0x000fe4000f8ec0ff */
[----:B------:R-:W-:Y:S02]  /*04f0*/  UISETP.GE.U32.AND.EX UP1, UPT, URZ, URZ, UPT, UP1 ;  /* 0x000000ffff00728c */ /* 0x000fe4000bf26110 */
[----:B------:R-:W-:-:S04]  /*0500*/  UISETP.NE.U32.AND UP0, UPT, UR8, URZ, UPT ;  /* 0x000000ff0800728c */ /* 0x000fc8000bf05070 */
[----:B------:R-:W-:-:S03]  /*0510*/  UISETP.NE.AND.EX UP0, UPT, URZ, URZ, UPT, UP0 ;  /* 0x000000ffff00728c */ /* 0x000fc6000bf05300 */
[----:B------:R-:W-:Y:S08]  /*0520*/  BRA.U !UP1, `(.L_x_12) ;  /* 0x0000000109307547 */ /* 0x000ff0000b800000 */
[----:B------:R-:W-:Y:S02]  /*0530*/  ULEA UR4, UR5, UR6, 0x2 ;  /* 0x0000000605047291 */ /* 0x000fe4000f8e10ff */
[----:B------:R-:W-:-:S07]  /*0540*/  UIADD3 UR5, UPT, UPT, UR5, 0x8, URZ ;  /* 0x0000000805057890 */ /* 0x000fce000fffe0ff */
[----:B------:R-:W1:Y:S04]  /*0550*/  LDS.128 R8, [UR4] ;  /* 0x00000004ff087984 */ /* 0x000e680008000c00 */
[----:B0-----:R-:W0:Y:S01]  /*0560*/  LDS.128 R4, [UR4+0x10] ;  /* 0x00001004ff047984 */ /* 0x001e220008000c00 */
[----:B-1----:R-:W-:-:S04]  /*0570*/  FADD R8, R19, R8 ;  /* 0x0000000813087221 */ /* 0x002fc80000000000 */
[----:B------:R-:W-:-:S04]  /*0580*/  FADD R9, R8, R9 ;  /* 0x0000000908097221 */ /* 0x000fc80000000000 */
[----:B------:R-:W-:-:S04]  /*0590*/  FADD R10, R9, R10 ;  /* 0x0000000a090a7221 */ /* 0x000fc80000000000 */
[----:B------:R-:W-:-:S04]  /*05a0*/  FADD R11, R10, R11 ;  /* 0x0000000b0a0b7221 */ /* 0x000fc80000000000 */
[----:B0-----:R-:W-:-:S04]  /*05b0*/  FADD R4, R11, R4 ;  /* 0x000000040b047221 */ /* 0x001fc80000000000 */
[----:B------:R-:W-:-:S04]  /*05c0*/  FADD R5, R4, R5 ;  /* 0x0000000504057221 */ /* 0x000fc80000000000 */
[----:B------:R-:W-:-:S04]  /*05d0*/  FADD R6, R5, R6 ;  /* 0x0000000605067221 */ /* 0x000fc80000000000 */
[----:B------:R-:W-:-:S07]  /*05e0*/  FADD R19, R6, R7 ;  /* 0x0000000706137221 */ /* 0x000fce0000000000 */
.L_x_12:
[----:B------:R-:W-:Y:S05]  /*05f0*/  BRA.U !UP0, `(.L_x_11) ;  /* 0x0000000108607547 */ /* 0x000fea000b800000 */
[----:B------:R-:W-:Y:S02]  /*0600*/  UISETP.GE.U32.AND UP1, UPT, UR8, 0x4, UPT ;  /* 0x000000040800788c */ /* 0x000fe4000bf26070 */
[----:B------:R-:W-:Y:S02]  /*0610*/  ULOP3.LUT UR7, UR9, 0x3, URZ, 0xc0, !UPT ;  /* 0x0000000309077892 */ /* 0x000fe4000f8ec0ff */
[----:B------:R-:W-:Y:S02]  /*0620*/  UISETP.GE.U32.AND.EX UP1, UPT, URZ, URZ, UPT, UP1 ;  /* 0x000000ffff00728c */ /* 0x000fe4000bf26110 */
[----:B------:R-:W-:Y:S01]  /*0630*/  UISETP.NE.U32.AND UP0, UPT, UR7, URZ, UPT ;  /* 0x000000ff0700728c */ /* 0x000fe2000bf05070 */
[----:B------:R-:W-:-:S03]  /*0640*/  UMOV UR4, URZ ;  /* 0x000000ff00047c82 */ /* 0x000fc60008000000 */
[----:B------:R-:W-:-:S03]  /*0650*/  UISETP.NE.AND.EX UP0, UPT, UR4, URZ, UPT, UP0 ;  /* 0x000000ff0400728c */ /* 0x000fc6000bf05300 */
[----:B------:R-:W-:Y:S08]  /*0660*/  BRA.U !UP1, `(.L_x_13) ;  /* 0x00000001091c7547 */ /* 0x000ff0000b800000 */
[----:B------:R-:W-:Y:S02]  /*0670*/  ULEA UR8, UR5, UR6, 0x2 ;  /* 0x0000000605087291 */ /* 0x000fe4000f8e10ff */
[----:B------:R-:W-:-:S07]  /*0680*/  UIADD3 UR5, UPT, UPT, UR5, 0x4, URZ ;  /* 0x0000000405057890 */ /* 0x000fce000fffe0ff */
[----:B0-----:R-:W0:Y:S02]  /*0690*/  LDS.128 R4, [UR8] ;  /* 0x00000008ff047984 */ /* 0x001e240008000c00 */
[----:B0-----:R-:W-:-:S04]  /*06a0*/  FADD R4, R19, R4 ;  /* 0x0000000413047221 */ /* 0x001fc80000000000 */
[----:B------:R-:W-:-:S04]  /*06b0*/  FADD R5, R4, R5 ;  /* 0x0000000504057221 */ /* 0x000fc80000000000 */
[----:B------:R-:W-:-:S04]  /*06c0*/  FADD R6, R5, R6 ;  /* 0x0000000605067221 */ /* 0x000fc80000000000 */
[----:B------:R-:W-:-:S07]  /*06d0*/  FADD R19, R6, R7 ;  /* 0x0000000706137221 */ /* 0x000fce0000000000 */
.L_x_13:
[----:B------:R-:W-:Y:S05]  /*06e0*/  BRA.U !UP0, `(.L_x_11) ;  /* 0x0000000108247547 */ /* 0x000fea000b800000 */
[----:B------:R-:W-:-:S12]  /*06f0*/  ULEA UR5, UR5, UR6, 0x2 ;  /* 0x0000000605057291 */ /* 0x000fd8000f8e10ff */
.L_x_14:
[----:B0-----:R-:W0:Y:S01]  /*0700*/  LDS R2, [UR5] ;  /* 0x00000005ff027984 */ /* 0x001e220008000800 */
[----:B------:R-:W-:Y:S02]  /*0710*/  UIADD3 UR7, UP0, UPT, UR7, -0x1, URZ ;  /* 0xffffffff07077890 */ /* 0x000fe4000ff1e0ff */
[----:B------:R-:W-:Y:S02]  /*0720*/  UIADD3 UR5, UPT, UPT, UR5, 0x4, URZ ;  /* 0x0000000405057890 */ /* 0x000fe4000fffe0ff */
[----:B------:R-:W-:Y:S02]  /*0730*/  UIADD3.X UR4, UPT, UPT, UR4, -0x1, URZ, UP0, !UPT ;  /* 0xffffffff04047890 */ /* 0x000fe400087fe4ff */
[----:B------:R-:W-:-:S04]  /*0740*/  UISETP.NE.U32.AND UP0, UPT, UR7, URZ, UPT ;  /* 0x000000ff0700728c */ /* 0x000fc8000bf05070 */
[----:B------:R-:W-:Y:S01]  /*0750*/  UISETP.NE.AND.EX UP0, UPT, UR4, URZ, UPT, UP0 ;  /* 0x000000ff0400728c */ /* 0x000fe2000bf05300 */
[----:B0-----:R-:W-:-:S08]  /*0760*/  FADD R19, R2, R19 ;  /* 0x0000001302137221 */ /* 0x001fd00000000000 */
[----:B------:R-:W-:Y:S05]  /*0770*/  BRA.U UP0, `(.L_x_14) ;  /* 0xfffffffd00e07547 */ /* 0x000fea000b83ffff */
.L_x_11:
[----:B0-----:R-:W0:Y:S02]  /*0780*/  LDC.64 R2, c[0x0][0x388] ;  /* 0x0000e200ff027b82 */ /* 0x001e240000000a00 */
[----:B0-----:R-:W-:-:S05]  /*0790*/  IMAD.WIDE.U32 R2, R0, 0x4, R2 ;  /* 0x0000000400027825 */ /* 0x001fca00078e0002 */
[----:B------:R-:W-:Y:S01]  /*07a0*/  STG.E desc[UR10][R2.64], R19 ;  /* 0x0000001302007986 */ /* 0x000fe2000c10190a */
[----:B------:R-:W-:Y:S05]  /*07b0*/  EXIT ;  /* 0x000000000000794d */ /* 0x000fea0003800000 */
.L_x_15:
        /* <DEDUP_REMOVED lines=12> */
.L_x_41:


//--------------------- .text._Z19TwoPassSimpleKernelPKfPfm --------------------------
	.section	.text._Z19TwoPassSimpleKernelPKfPfm,"ax",@progbits
	.align	128
        .global         _Z19TwoPassSimpleKernelPKfPfm
        .type           _Z19TwoPassSimpleKernelPKfPfm,@function
        .size           _Z19TwoPassSimpleKernelPKfPfm,(.L_x_39 - _Z19TwoPassSimpleKernelPKfPfm)
        .other          _Z19TwoPassSimpleKernelPKfPfm,@"STO_CUDA_ENTRY STV_DEFAULT"
_Z19TwoPassSimpleKernelPKfPfm:
.text._Z19TwoPassSimpleKernelPKfPfm:
[----:B------:R-:W-:Y:S01]  /*0000*/  LDC R1, c[0x0][0x37c] ;  /* 0x0000df00ff017b82 */ /* 0x000fe20000000800 */
[----:B------:R-:W0:Y:S01]  /*0010*/  LDCU UR4, c[0x0][0x394] ;  /* 0x00007280ff0477ac */ /* 0x000e220008000800 */
[----:B------:R-:W1:Y:S01]  /*0020*/  LDCU UR5, c[0x0][0x370] ;  /* 0x00006e00ff0577ac */ /* 0x000e620008000800 */
[----:B0-----:R-:W-:-:S03]  /*0030*/  UISETP.NE.U32.AND UP0, UPT, UR4, URZ, UPT ;  /* 0x000000ff0400728c */ /* 0x001fc6000bf05070 */
[----:B------:R-:W-:-:S06]  /*0040*/  UMOV UR4, URZ ;  /* 0x000000ff00047c82 */ /* 0x000fcc0008000000 */
[----:B-1----:R-:W-:Y:S05]  /*0050*/  BRA.U UP0, `(.L_x_16) ;  /* 0x0000000100547547 */ /* 0x002fea000b800000 */
[----:B------:R-:W0:Y:S01]  /*0060*/  I2F.U32.RP R0, UR5 ;  /* 0x0000000500007d06 */ /* 0x000e220008209000 */
[----:B------:R-:W1:Y:S01]  /*0070*/  LDC R6, c[0x0][0x390] ;  /* 0x0000e400ff067b82 */ /* 0x000e620000000800 */
[----:B------:R-:W-:-:S06]  /*0080*/  ISETP.NE.U32.AND P2, PT, RZ, UR5, PT ;  /* 0x00000005ff007c0c */ /* 0x000fcc000bf45070 */
[----:B0-----:R-:W0:Y:S02]  /*0090*/  MUFU.RCP R0, R0 ;  /* 0x0000000000007308 */ /* 0x001e240000001000 */
[----:B0-----:R-:W-:-:S06]  /*00a0*/  VIADD R2, R0, 0xffffffe ;  /* 0x0ffffffe00027836 */ /* 0x001fcc0000000000 */
[----:B------:R0:W2:Y:S02]  /*00b0*/  F2I.FTZ.U32.TRUNC.NTZ R3, R2 ;  /* 0x0000000200037305 */ /* 0x0000a4000021f000 */
[----:B0-----:R-:W-:Y:S02]  /*00c0*/  HFMA2 R2, -RZ, RZ, 0, 0 ;  /* 0x00000000ff027431 */ /* 0x001fe400000001ff */
[----:B--2---:R-:W-:-:S04]  /*00d0*/  IMAD.MOV R5, RZ, RZ, -R3 ;  /* 0x000000ffff057224 */ /* 0x004fc800078e0a03 */
[----:B------:R-:W-:-:S04]  /*00e0*/  IMAD R5, R5, UR5, RZ ;  /* 0x0000000505057c24 */ /* 0x000fc8000f8e02ff */
[----:B------:R-:W-:-:S04]  /*00f0*/  IMAD.HI.U32 R3, R3, R5, R2 ;  /* 0x0000000503037227 */ /* 0x000fc800078e0002 */
[----:B------:R-:W-:Y:S02]  /*0100*/  IMAD.MOV.U32 R5, RZ, RZ, RZ ;  /* 0x000000ffff057224 */ /* 0x000fe400078e00ff */
[----:B-1----:R-:W-:-:S04]  /*0110*/  IMAD.HI.U32 R4, R3, R6, RZ ;  /* 0x0000000603047227 */ /* 0x002fc800078e00ff */
[----:B------:R-:W-:-:S04]  /*0120*/  IMAD.MOV R3, RZ, RZ, -R4 ;  /* 0x000000ffff037224 */ /* 0x000fc800078e0a04 */
[----:B------:R-:W-:-:S05]  /*0130*/  IMAD R0, R3, UR5, R6 ;  /* 0x0000000503007c24 */ /* 0x000fca000f8e0206 */
[----:B------:R-:W-:-:S13]  /*0140*/  ISETP.GE.U32.AND P0, PT, R0, UR5, PT ;  /* 0x0000000500007c0c */ /* 0x000fda000bf06070 */
[----:B------:R-:W-:Y:S01]  /*0150*/  @P0 VIADD R0, R0, -UR5 ;  /* 0x8000000500000c36 */ /* 0x000fe20008000000 */
[----:B------:R-:W-:-:S04]  /*0160*/  @P0 IADD3 R4, PT, PT, R4, 0x1, RZ ;  /* 0x0000000104040810 */ /* 0x000fc80007ffe0ff */
[----:B------:R-:W-:-:S13]  /*0170*/  ISETP.GE.U32.AND P1, PT, R0, UR5, PT ;  /* 0x0000000500007c0c */ /* 0x000fda000bf26070 */
[----:B------:R-:W-:Y:S01]  /*0180*/  @P1 VIADD R4, R4, 0x1 ;  /* 0x0000000104041836 */ /* 0x000fe20000000000 */
[----:B------:R-:W-:Y:S01]  /*0190*/  @!P2 LOP3.LUT R4, RZ, UR5, RZ, 0x33, !PT ;  /* 0x00000005ff04ac12 */ /* 0x000fe2000f8e33ff */
[----:B------:R-:W-:Y:S06]  /*01a0*/  BRA `(.L_x_17) ;  /* 0x00000000001c7947 */ /* 0x000fec0003800000 */
.L_x_16:
[----:B------:R-:W0:Y:S01]  /*01b0*/  LDC R8, c[0x0][0x390] ;  /* 0x0000e400ff087b82 */ /* 0x000e220000000800 */
[----:B------:R-:W-:Y:S02]  /*01c0*/  MOV R0, UR5 ;  /* 0x0000000500007c02 */ /* 0x000fe40008000f00 */
[----:B------:R-:W-:-:S05]  /*01d0*/  MOV R6, 0x200 ;  /* 0x0000020000067802 */ /* 0x000fca0000000f00 */
[----:B------:R-:W1:Y:S02]  /*01e0*/  LDC R7, c[0x0][0x394] ;  /* 0x0000e500ff077b82 */ /* 0x000e640000000800 */
[----:B01----:R-:W-:Y:S05]  /*01f0*/  CALL.REL.NOINC `($__internal_0_$__cuda_sm20_div_u64) ;  /* 0x0000001000607944 */ /* 0x003fea0003c00000 */
[----:B------:R-:W-:Y:S02]  /*0200*/  IMAD.MOV.U32 R4, RZ, RZ, R8 ;  /* 0x000000ffff047224 */ /* 0x000fe400078e0008 */
[----:B------:R-:W-:-:S07]  /*0210*/  IMAD.MOV.U32 R5, RZ, RZ, R9 ;  /* 0x000000ffff057224 */ /* 0x000fce00078e0009 */
.L_x_17:
[----:B------:R-:W0:Y:S01]  /*0220*/  S2R R7, SR_CTAID.X ;  /* 0x0000000000077919 */ /* 0x000e220000002500 */
[----:B------:R-:W1:Y:S01]  /*0230*/  LDC.64 R2, c[0x0][0x388] ;  /* 0x0000e200ff027b82 */ /* 0x000e620000000a00 */
[C---:B0-----:R-:W-:Y:S01]  /*0240*/  IADD3 R0, PT, PT, R7.reuse, 0x1, RZ ;  /* 0x0000000107007810 */ /* 0x041fe20007ffe0ff */
[----:B-1----:R-:W-:-:S03]  /*0250*/  IMAD.WIDE.U32 R2, R7, 0x4, R2 ;  /* 0x0000000407027825 */ /* 0x002fc600078e0002 */
[----:B------:R-:W-:-:S03]  /*0260*/  IADD3 R9, P0, PT, R0, -R7, RZ ;  /* 0x8000000700097210 */ /* 0x000fc60007f1e0ff */
[----:B------:R-:W0:Y:S02]  /*0270*/  LDC R0, c[0x0][0x360] ;  /* 0x0000d800ff007b82 */ /* 0x000e240000000800 */
[----:B------:R-:W-:Y:S02]  /*0280*/  IMAD.X R11, RZ, RZ, -0x1, P0 ;  /* 0xffffffffff0b7424 */ /* 0x000fe400000e06ff */
[-C--:B------:R-:W-:Y:S02]  /*0290*/  IMAD R6, R5, R9.reuse, RZ ;  /* 0x0000000905067224 */ /* 0x080fe400078e02ff */
[----:B------:R-:W-:-:S04]  /*02a0*/  IMAD.WIDE.U32 R8, R4, R9, RZ ;  /* 0x0000000904087225 */ /* 0x000fc800078e00ff */
[----:B------:R-:W-:-:S04]  /*02b0*/  IMAD R11, R4, R11, R6 ;  /* 0x0000000b040b7224 */ /* 0x000fc800078e0206 */
[----:B------:R-:W-:Y:S02]  /*02c0*/  IMAD.IADD R6, R9, 0x1, R11 ;  /* 0x0000000109067824 */ /* 0x000fe400078e020b */
[-C--:B------:R-:W-:Y:S02]  /*02d0*/  IMAD R11, R5, R7.reuse, RZ ;  /* 0x00000007050b7224 */ /* 0x080fe400078e02ff */
[----:B------:R-:W-:Y:S01]  /*02e0*/  IMAD.WIDE.U32 R4, R4, R7, RZ ;  /* 0x0000000704047225 */ /* 0x000fe200078e00ff */
[----:B------:R-:W-:-:S04]  /*02f0*/  ISETP.NE.U32.AND P0, PT, R6, RZ, PT ;  /* 0x000000ff0600720c */ /* 0x000fc80003f05070 */
[----:B------:R-:W-:-:S09]  /*0300*/  IADD3 R10, PT, PT, R5, R11, RZ ;  /* 0x0000000b050a7210 */ /* 0x000fd20007ffe0ff */
[----:B------:R-:W-:Y:S05]  /*0310*/  @P0 BRA `(.L_x_18) ;  /* 0x0000000000500947 */ /* 0x000fea0003800000 */
[----:B0-----:R-:W0:Y:S01]  /*0320*/  I2F.U32.RP R9, R0 ;  /* 0x0000000000097306 */ /* 0x001e220000209000 */
[----:B------:R-:W-:-:S07]  /*0330*/  ISETP.NE.U32.AND P2, PT, R0, RZ, PT ;  /* 0x000000ff0000720c */ /* 0x000fce0003f45070 */
[----:B0-----:R-:W0:Y:S02]  /*0340*/  MUFU.RCP R9, R9 ;  /* 0x0000000900097308 */ /* 0x001e240000001000 */
[----:B0-----:R-:W-:-:S06]  /*0350*/  VIADD R6, R9, 0xffffffe ;  /* 0x0ffffffe09067836 */ /* 0x001fcc0000000000 */
[----:B------:R0:W1:Y:S02]  /*0360*/  F2I.FTZ.U32.TRUNC.NTZ R7, R6 ;  /* 0x0000000600077305 */ /* 0x000064000021f000 */
[----:B0-----:R-:W-:Y:S02]  /*0370*/  HFMA2 R6, -RZ, RZ, 0, 0 ;  /* 0x00000000ff067431 */ /* 0x001fe400000001ff */
[----:B-1----:R-:W-:-:S04]  /*0380*/  IMAD.MOV R11, RZ, RZ, -R7 ;  /* 0x000000ffff0b7224 */ /* 0x002fc800078e0a07 */
[----:B------:R-:W-:-:S04]  /*0390*/  IMAD R11, R11, R0, RZ ;  /* 0x000000000b0b7224 */ /* 0x000fc800078e02ff */
[----:B------:R-:W-:-:S06]  /*03a0*/  IMAD.HI.U32 R7, R7, R11, R6 ;  /* 0x0000000b07077227 */ /* 0x000fcc00078e0006 */
[----:B------:R-:W-:-:S04]  /*03b0*/  IMAD.HI.U32 R6, R7, R8, RZ ;  /* 0x0000000807067227 */ /* 0x000fc800078e00ff */
[----:B------:R-:W-:-:S04]  /*03c0*/  IMAD.MOV R7, RZ, RZ, -R6 ;  /* 0x000000ffff077224 */ /* 0x000fc800078e0a06 */
[----:B------:R-:W-:-:S05]  /*03d0*/  IMAD R7, R0, R7, R8 ;  /* 0x0000000700077224 */ /* 0x000fca00078e0208 */
[----:B------:R-:W-:-:S13]  /*03e0*/  ISETP.GE.U32.AND P0, PT, R7, R0, PT ;  /* 0x000000000700720c */ /* 0x000fda0003f06070 */
[----:B------:R-:W-:Y:S01]  /*03f0*/  @P0 IMAD.IADD R7, R7, 0x1, -R0 ;  /* 0x0000000107070824 */ /* 0x000fe200078e0a00 */
[----:B------:R-:W-:-:S04]  /*0400*/  @P0 IADD3 R6, PT, PT, R6, 0x1, RZ ;  /* 0x0000000106060810 */ /* 0x000fc80007ffe0ff */
[----:B------:R-:W-:Y:S01]  /*0410*/  ISETP.GE.U32.AND P1, PT, R7, R0, PT ;  /* 0x000000000700720c */ /* 0x000fe20003f26070 */
[----:B------:R-:W-:-:S12]  /*0420*/  IMAD.MOV.U32 R7, RZ, RZ, RZ ;  /* 0x000000ffff077224 */ /* 0x000fd800078e00ff */
[----:B------:R-:W-:Y:S01]  /*0430*/  @P1 VIADD R6, R6, 0x1 ;  /* 0x0000000106061836 */ /* 0x000fe20000000000 */
[----:B------:R-:W-:Y:S01]  /*0440*/  @!P2 LOP3.LUT R6, RZ, R0, RZ, 0x33, !PT ;  /* 0x00000000ff06a212 */ /* 0x000fe200078e33ff */
[----:B------:R-:W-:Y:S06]  /*0450*/  BRA `(.L_x_19) ;  /* 0x0000000000147947 */ /* 0x000fec0003800000 */
.L_x_18:
[----:B------:R-:W-:Y:S02]  /*0460*/  MOV R7, R6 ;  /* 0x0000000600077202 */ /* 0x000fe40000000f00 */
[----:B------:R-:W-:-:S07]  /*0470*/  MOV R6, 0x490 ;  /* 0x0000049000067802 */ /* 0x000fce0000000f00 */
[----:B0-----:R-:W-:Y:S05]  /*0480*/  CALL.REL.NOINC `($__internal_0_$__cuda_sm20_div_u64) ;  /* 0x0000000c00bc7944 */ /* 0x001fea0003c00000 */
[----:B------:R-:W-:Y:S02]  /*0490*/  IMAD.MOV.U32 R6, RZ, RZ, R8 ;  /* 0x000000ffff067224 */ /* 0x000fe400078e0008 */
[----:B------:R-:W-:-:S07]  /*04a0*/  IMAD.MOV.U32 R7, RZ, RZ, R9 ;  /* 0x000000ffff077224 */ /* 0x000fce00078e0009 */
.L_x_19:
[----:B------:R-:W0:Y:S01]  /*04b0*/  S2R R15, SR_TID.X ;  /* 0x00000000000f7919 */ /* 0x000e220000002100 */
[----:B------:R-:W1:Y:S01]  /*04c0*/  LDCU.64 UR6, c[0x0][0x358] ;  /* 0x00006b00ff0677ac */ /* 0x000e620008000a00 */
[----:B------:R-:W-:Y:S01]  /*04d0*/  BSSY.RECONVERGENT B0, `(.L_x_20) ;  /* 0x000008e000007945 */ /* 0x000fe20003800200 */
[----:B------:R-:W-:Y:S01]  /*04e0*/  IMAD.MOV.U32 R19, RZ, RZ, RZ ;  /* 0x000000ffff137224 */ /* 0x000fe200078e00ff */
[----:B0-----:R-:W-:Y:S01]  /*04f0*/  IADD3 R13, PT, PT, R15, 0x1, RZ ;  /* 0x000000010f0d7810 */ /* 0x001fe20007ffe0ff */
[----:B------:R-:W-:-:S04]  /*0500*/  IMAD.WIDE.U32 R8, R6, R15, RZ ;  /* 0x0000000f06087225 */ /* 0x000fc800078e00ff */
[-C--:B------:R-:W-:Y:S02]  /*0510*/  IMAD R11, R7, R13.reuse, RZ ;  /* 0x0000000d070b7224 */ /* 0x080fe400078e02ff */
[----:B------:R-:W-:-:S04]  /*0520*/  IMAD.WIDE.U32 R12, R6, R13, RZ ;  /* 0x0000000d060c7225 */ /* 0x000fc800078e00ff */
[----:B------:R-:W-:Y:S01]  /*0530*/  IMAD R17, R7, R15, RZ ;  /* 0x0000000f07117224 */ /* 0x000fe200078e02ff */
[----:B------:R-:W-:Y:S01]  /*0540*/  ISETP.GE.U32.AND P0, PT, R8, R12, PT ;  /* 0x0000000c0800720c */ /* 0x000fe20003f06070 */
[----:B------:R-:W-:-:S03]  /*0550*/  IMAD.IADD R11, R13, 0x1, R11 ;  /* 0x000000010d0b7824 */ /* 0x000fc600078e020b */
[----:B------:R-:W-:-:S04]  /*0560*/  IADD3 R17, PT, PT, R9, R17, RZ ;  /* 0x0000001109117210 */ /* 0x000fc80007ffe0ff */
[----:B------:R-:W-:-:S13]  /*0570*/  ISETP.GE.U32.AND.EX P0, PT, R17, R11, PT, P0 ;  /* 0x0000000b1100720c */ /* 0x000fda0003f06100 */
[----:B-1----:R-:W-:Y:S05]  /*0580*/  @P0 BRA `(.L_x_21) ;  /* 0x0000000800080947 */ /* 0x002fea0003800000 */
[C---:B------:R-:W-:Y:S01]  /*0590*/  IADD3 R9, P0, PT, R6.reuse, -0x1, RZ ;  /* 0xffffffff06097810 */ /* 0x040fe20007f1e0ff */
[----:B------:R-:W-:Y:S01]  /*05a0*/  IMAD.MOV.U32 R19, RZ, RZ, RZ ;  /* 0x000000ffff137224 */ /* 0x000fe200078e00ff */
[----:B------:R-:W-:Y:S02]  /*05b0*/  LOP3.LUT R25, R6, 0xf, RZ, 0xc0, !PT ;  /* 0x0000000f06197812 */ /* 0x000fe400078ec0ff */
[----:B------:R-:W-:Y:S02]  /*05c0*/  ISETP.GE.U32.AND P1, PT, R9, 0xf, PT ;  /* 0x0000000f0900780c */ /* 0x000fe40003f26070 */
[----:B------:R-:W-:Y:S02]  /*05d0*/  IADD3.X R9, PT, PT, R7, -0x1, RZ, P0, !PT ;  /* 0xffffffff07097810 */ /* 0x000fe400007fe4ff */
[----:B------:R-:W-:Y:S02]  /*05e0*/  ISETP.NE.U32.AND P0, PT, R25, RZ, PT ;  /* 0x000000ff1900720c */ /* 0x000fe40003f05070 */
[----:B------:R-:W-:-:S02]  /*05f0*/  ISETP.GE.U32.AND.EX P1, PT, R9, RZ, PT, P1 ;  /* 0x000000ff0900720c */ /* 0x000fc40003f26110 */
[----:B------:R-:W-:Y:S02]  /*0600*/  ISETP.NE.AND.EX P0, PT, RZ, RZ, PT, P0 ;  /* 0x000000ffff00720c */ /* 0x000fe40003f05300 */
[----:B------:R-:W-:-:S09]  /*0610*/  MOV R11, R8 ;  /* 0x00000008000b7202 */ /* 0x000fd20000000f00 */
[----:B------:R-:W-:Y:S05]  /*0620*/  @!P1 BRA `(.L_x_22) ;  /* 0x0000000000cc9947 */ /* 0x000fea0003800000 */
[----:B------:R-:W0:Y:S01]  /*0630*/  LDCU.64 UR4, c[0x0][0x380] ;  /* 0x00007000ff0477ac */ /* 0x000e220008000a00 */
[----:B------:R-:W-:Y:S01]  /*0640*/  IADD3 R9, P1, PT, R11, R4, RZ ;  /* 0x000000040b097210 */ /* 0x000fe20007f3e0ff */
[----:B------:R-:W-:Y:S01]  /*0650*/  HFMA2 R19, -RZ, RZ, 0, 0 ;  /* 0x00000000ff137431 */ /* 0x000fe200000001ff */
[----:B------:R-:W-:Y:S02]  /*0660*/  LOP3.LUT R13, R6, 0xfffffff0, RZ, 0xc0, !PT ;  /* 0xfffffff0060d7812 */ /* 0x000fe400078ec0ff */
[----:B------:R-:W-:Y:S02]  /*0670*/  IADD3.X R12, PT, PT, R17, R10, RZ, P1, !PT ;  /* 0x0000000a110c7210 */ /* 0x000fe40000ffe4ff */
[----:B0-----:R-:W-:-:S04]  /*0680*/  LEA R8, P2, R9, UR4, 0x2 ;  /* 0x0000000409087c11 */ /* 0x001fc8000f8410ff */
[----:B------:R-:W-:Y:S02]  /*0690*/  IADD3 R8, P1, PT, R8, 0x20, RZ ;  /* 0x0000002008087810 */ /* 0x000fe40007f3e0ff */
[----:B------:R-:W-:Y:S01]  /*06a0*/  LEA.HI.X R9, R9, UR5, R12, 0x2, P2 ;  /* 0x0000000509097c11 */ /* 0x000fe200090f140c */
[----:B------:R-:W-:-:S04]  /*06b0*/  IMAD.MOV.U32 R12, RZ, RZ, R7 ;  /* 0x000000ffff0c7224 */ /* 0x000fc800078e0007 */
[----:B------:R-:W-:-:S07]  /*06c0*/  IMAD.X R9, RZ, RZ, R9, P1 ;  /* 0x000000ffff097224 */ /* 0x000fce00008e0609 */
.L_x_23:
[----:B------:R-:W2:Y:S04]  /*06d0*/  LDG.E R20, desc[UR6][R8.64+-0x20] ;  /* 0xffffe00608147981 */ /* 0x000ea8000c1e1900 */
[----:B------:R-:W3:Y:S04]  /*06e0*/  LDG.E R26, desc[UR6][R8.64+-0x1c] ;  /* 0xffffe406081a7981 */ /* 0x000ee8000c1e1900 */
[----:B------:R-:W4:Y:S04]  /*06f0*/  LDG.E R24, desc[UR6][R8.64+-0x18] ;  /* 0xffffe80608187981 */ /* 0x000f28000c1e1900 */
[----:B------:R-:W5:Y:S04]  /*0700*/  LDG.E R23, desc[UR6][R8.64+-0x14] ;  /* 0xffffec0608177981 */ /* 0x000f68000c1e1900 */
[----:B------:R-:W5:Y:S04]  /*0710*/  LDG.E R22, desc[UR6][R8.64+-0x10] ;  /* 0xfffff00608167981 */ /* 0x000f68000c1e1900 */
[----:B------:R-:W5:Y:S04]  /*0720*/  LDG.E R21, desc[UR6][R8.64+-0xc] ;  /* 0xfffff40608157981 */ /* 0x000f68000c1e1900 */
[----:B------:R-:W5:Y:S04]  /*0730*/  LDG.E R18, desc[UR6][R8.64+-0x8] ;  /* 0xfffff80608127981 */ /* 0x000f68000c1e1900 */
[----:B------:R-:W5:Y:S04]  /*0740*/  LDG.E R14, desc[UR6][R8.64+-0x4] ;  /* 0xfffffc06080e7981 */ /* 0x000f68000c1e1900 */
[----:B------:R-:W5:Y:S01]  /*0750*/  LDG.E R16, desc[UR6][R8.64] ;  /* 0x0000000608107981 */ /* 0x000f62000c1e1900 */
[----:B--2---:R-:W-:-:S03]  /*0760*/  FADD R19, R20, R19 ;  /* 0x0000001314137221 */ /* 0x004fc60000000000 */
[----:B------:R-:W2:Y:S01]  /*0770*/  LDG.E R20, desc[UR6][R8.64+0x4] ;  /* 0x0000040608147981 */ /* 0x000ea2000c1e1900 */
[----:B---3--:R-:W-:-:S03]  /*0780*/  FADD R27, R19, R26 ;  /* 0x0000001a131b7221 */ /* 0x008fc60000000000 */
[----:B------:R-:W3:Y:S01]  /*0790*/  LDG.E R19, desc[UR6][R8.64+0x8] ;  /* 0x0000080608137981 */ /* 0x000ee2000c1e1900 */
[----:B----4-:R-:W-:-:S03]  /*07a0*/  FADD R26, R27, R24 ;  /* 0x000000181b1a7221 */ /* 0x010fc60000000000 */
[----:B------:R-:W4:Y:S01]  /*07b0*/  LDG.E R24, desc[UR6][R8.64+0xc] ;  /* 0x00000c0608187981 */ /* 0x000f22000c1e1900 */
[----:B-----5:R-:W-:-:S03]  /*07c0*/  FADD R27, R26, R23 ;  /* 0x000000171a1b7221 */ /* 0x020fc60000000000 */
[----:B------:R-:W5:Y:S01]  /*07d0*/  LDG.E R23, desc[UR6][R8.64+0x10] ;  /* 0x0000100608177981 */ /* 0x000f62000c1e1900 */
[----:B------:R-:W-:-:S03]  /*07e0*/  FADD R26, R27, R22 ;  /* 0x000000161b1a7221 */ /* 0x000fc60000000000 */
[----:B------:R-:W5:Y:S01]  /*07f0*/  LDG.E R22, desc[UR6][R8.64+0x14] ;  /* 0x0000140608167981 */ /* 0x000f62000c1e1900 */
[----:B------:R-:W-:-:S03]  /*0800*/  FADD R27, R26, R21 ;  /* 0x000000151a1b7221 */ /* 0x000fc60000000000 */
[----:B------:R-:W5:Y:S01]  /*0810*/  LDG.E R21, desc[UR6][R8.64+0x18] ;  /* 0x0000180608157981 */ /* 0x000f62000c1e1900 */
[----:B------:R-:W-:-:S03]  /*0820*/  FADD R27, R27, R18 ;  /* 0x000000121b1b7221 */ /* 0x000fc60000000000 */
[----:B------:R0:W5:Y:S01]  /*0830*/  LDG.E R18, desc[UR6][R8.64+0x1c] ;  /* 0x00001c0608127981 */ /* 0x000162000c1e1900 */
[----:B------:R-:W-:Y:S01]  /*0840*/  IADD3 R13, P1, PT, R13, -0x10, RZ ;  /* 0xfffffff00d0d7810 */ /* 0x000fe20007f3e0ff */
[----:B------:R-:W-:Y:S01]  /*0850*/  FADD R27, R27, R14 ;  /* 0x0000000e1b1b7221 */ /* 0x000fe20000000000 */
[----:B------:R-:W-:Y:S02]  /*0860*/  IADD3 R11, P2, PT, R11, 0x10, RZ ;  /* 0x000000100b0b7810 */ /* 0x000fe40007f5e0ff */
[----:B------:R-:W-:Y:S01]  /*0870*/  IADD3.X R12, PT, PT, R12, -0x1, RZ, P1, !PT ;  /* 0xffffffff0c0c7810 */ /* 0x000fe20000ffe4ff */
[----:B------:R-:W-:Y:S01]  /*0880*/  FADD R27, R27, R16 ;  /* 0x000000101b1b7221 */ /* 0x000fe20000000000 */
[----:B------:R-:W-:Y:S01]  /*0890*/  ISETP.NE.U32.AND P1, PT, R13, RZ, PT ;  /* 0x000000ff0d00720c */ /* 0x000fe20003f25070 */
[----:B------:R-:W-:Y:S01]  /*08a0*/  IMAD.X R17, RZ, RZ, R17, P2 ;  /* 0x000000ffff117224 */ /* 0x000fe200010e0611 */
[----:B0-----:R-:W-:Y:S02]  /*08b0*/  IADD3 R8, P3, PT, R8, 0x40, RZ ;  /* 0x0000004008087810 */ /* 0x001fe40007f7e0ff */
[----:B------:R-:W-:-:S02]  /*08c0*/  ISETP.NE.AND.EX P1, PT, R12, RZ, PT, P1 ;  /* 0x000000ff0c00720c */ /* 0x000fc40003f25310 */
[----:B------:R-:W-:Y:S01]  /*08d0*/  IADD3.X R9, PT, PT, RZ, R9, RZ, P3, !PT ;  /* 0x00000009ff097210 */ /* 0x000fe20001ffe4ff */
[----:B--2---:R-:W-:-:S04]  /*08e0*/  FADD R20, R27, R20 ;  /* 0x000000141b147221 */ /* 0x004fc80000000000 */
[----:B---3--:R-:W-:-:S04]  /*08f0*/  FADD R19, R20, R19 ;  /* 0x0000001314137221 */ /* 0x008fc80000000000 */
[----:B----4-:R-:W-:-:S04]  /*0900*/  FADD R24, R19, R24 ;  /* 0x0000001813187221 */ /* 0x010fc80000000000 */
[----:B-----5:R-:W-:-:S04]  /*0910*/  FADD R23, R24, R23 ;  /* 0x0000001718177221 */ /* 0x020fc80000000000 */
[----:B------:R-:W-:-:S04]  /*0920*/  FADD R22, R23, R22 ;  /* 0x0000001617167221 */ /* 0x000fc80000000000 */
[----:B------:R-:W-:-:S04]  /*0930*/  FADD R21, R22, R21 ;  /* 0x0000001516157221 */ /* 0x000fc80000000000 */
[----:B------:R-:W-:Y:S01]  /*0940*/  FADD R19, R21, R18 ;  /* 0x0000001215137221 */ /* 0x000fe20000000000 */
[----:B------:R-:W-:Y:S06]  /*0950*/  @P1 BRA `(.L_x_23) ;  /* 0xfffffffc005c1947 */ /* 0x000fec000383ffff */
.L_x_22:
[----:B------:R-:W-:Y:S05]  /*0960*/  @!P0 BRA `(.L_x_21) ;  /* 0x0000000400108947 */ /* 0x000fea0003800000 */
[----:B------:R-:W-:Y:S02]  /*0970*/  ISETP.GE.U32.AND P1, PT, R25, 0x8, PT ;  /* 0x000000081900780c */ /* 0x000fe40003f26070 */
[----:B------:R-:W-:Y:S02]  /*0980*/  LOP3.LUT R14, R6, 0x7, RZ, 0xc0, !PT ;  /* 0x00000007060e7812 */ /* 0x000fe400078ec0ff */
[----:B------:R-:W-:Y:S02]  /*0990*/  ISETP.GE.U32.AND.EX P1, PT, RZ, RZ, PT, P1 ;  /* 0x000000ffff00720c */ /* 0x000fe40003f26110 */
[----:B------:R-:W-:-:S04]  /*09a0*/  ISETP.NE.U32.AND P0, PT, R14, RZ, PT ;  /* 0x000000ff0e00720c */ /* 0x000fc80003f05070 */
[----:B------:R-:W-:-:S07]  /*09b0*/  ISETP.NE.AND.EX P0, PT, RZ, RZ, PT, P0 ;  /* 0x000000ffff00720c */ /* 0x000fce0003f05300 */
[----:B------:R-:W-:Y:S06]  /*09c0*/  @!P1 BRA `(.L_x_24) ;  /* 0x00000000005c9947 */ /* 0x000fec0003800000 */
[----:B------:R-:W0:Y:S01]  /*09d0*/  LDCU.64 UR4, c[0x0][0x380] ;  /* 0x00007000ff0477ac */ /* 0x000e220008000a00 */
[----:B------:R-:W-:-:S04]  /*09e0*/  IADD3 R9, P1, PT, R11, R4, RZ ;  /* 0x000000040b097210 */ /* 0x000fc80007f3e0ff */
[----:B------:R-:W-:Y:S02]  /*09f0*/  IADD3.X R12, PT, PT, R17, R10, RZ, P1, !PT ;  /* 0x0000000a110c7210 */ /* 0x000fe40000ffe4ff */
[----:B0-----:R-:W-:-:S04]  /*0a00*/  LEA R8, P1, R9, UR4, 0x2 ;  /* 0x0000000409087c11 */ /* 0x001fc8000f8210ff */
[----:B------:R-:W-:-:S05]  /*0a10*/  LEA.HI.X R9, R9, UR5, R12, 0x2, P1 ;  /* 0x0000000509097c11 */ /* 0x000fca00088f140c */
[----:B------:R-:W2:Y:S04]  /*0a20*/  LDG.E R12, desc[UR6][R8.64] ;  /* 0x00000006080c7981 */ /* 0x000ea8000c1e1900 */
[----:B------:R-:W3:Y:S04]  /*0a30*/  LDG.E R13, desc[UR6][R8.64+0x4] ;  /* 0x00000406080d7981 */ /* 0x000ee8000c1e1900 */
[----:B------:R-:W4:Y:S04]  /*0a40*/  LDG.E R21, desc[UR6][R8.64+0x8] ;  /* 0x0000080608157981 */ /* 0x000f28000c1e1900 */
[----:B------:R-:W5:Y:S04]  /*0a50*/  LDG.E R23, desc[UR6][R8.64+0xc] ;  /* 0x00000c0608177981 */ /* 0x000f68000c1e1900 */
[----:B------:R-:W5:Y:S04]  /*0a60*/  LDG.E R25, desc[UR6][R8.64+0x10] ;  /* 0x0000100608197981 */ /* 0x000f68000c1e1900 */
[----:B------:R-:W5:Y:S04]  /*0a70*/  LDG.E R27, desc[UR6][R8.64+0x14] ;  /* 0x00001406081b7981 */ /* 0x000f68000c1e1900 */
[----:B------:R-:W5:Y:S04]  /*0a80*/  LDG.E R29, desc[UR6][R8.64+0x18] ;  /* 0x00001806081d7981 */ /* 0x000f68000c1e1900 */
[----:B------:R-:W5:Y:S01]  /*0a90*/  LDG.E R16, desc[UR6][R8.64+0x1c] ;  /* 0x00001c0608107981 */ /* 0x000f62000c1e1900 */
[----:B------:R-:W-:-:S05]  /*0aa0*/  IADD3 R11, P1, PT, R11, 0x8, RZ ;  /* 0x000000080b0b7810 */ /* 0x000fca0007f3e0ff */
[----:B------:R-:W-:Y:S02]  /*0ab0*/  IMAD.X R17, RZ, RZ, R17, P1 ;  /* 0x000000ffff117224 */ /* 0x000fe400008e0611 */
[----:B--2---:R-:W-:-:S04]  /*0ac0*/  FADD R12, R19, R12 ;  /* 0x0000000c130c7221 */ /* 0x004fc80000000000 */
[----:B---3--:R-:W-:-:S04]  /*0ad0*/  FADD R12, R12, R13 ;  /* 0x0000000d0c0c7221 */ /* 0x008fc80000000000 */
[----:B----4-:R-:W-:-:S04]  /*0ae0*/  FADD R12, R12, R21 ;  /* 0x000000150c0c7221 */ /* 0x010fc80000000000 */
[----:B-----5:R-:W-:-:S04]  /*0af0*/  FADD R12, R12, R23 ;  /* 0x000000170c0c7221 */ /* 0x020fc80000000000 */
[----:B------:R-:W-:-:S04]  /*0b00*/  FADD R12, R12, R25 ;  /* 0x000000190c0c7221 */ /* 0x000fc80000000000 */
[----:B------:R-:W-:-:S04]  /*0b10*/  FADD R12, R12, R27 ;  /* 0x0000001b0c0c7221 */ /* 0x000fc80000000000 */
[----:B------:R-:W-:-:S04]  /*0b20*/  FADD R12, R12, R29 ;  /* 0x0000001d0c0c7221 */ /* 0x000fc80000000000 */
[----:B------:R-:W-:-:S07]  /*0b30*/  FADD R19, R12, R16 ;  /* 0x000000100c137221 */ /* 0x000fce0000000000 */
.L_x_24:
[----:B------:R-:W-:Y:S05]  /*0b40*/  @!P0 BRA `(.L_x_21) ;  /* 0x0000000000988947 */ /* 0x000fea0003800000 */
[----:B------:R-:W-:-:S04]  /*0b50*/  ISETP.GE.U32.AND P0, PT, R14, 0x4, PT ;  /* 0x000000040e00780c */ /* 0x000fc80003f06070 */
[----:B------:R-:W-:-:S13]  /*0b60*/  ISETP.GE.U32.AND.EX P0, PT, RZ, RZ, PT, P0 ;  /* 0x000000ffff00720c */ /* 0x000fda0003f06100 */
[----:B------:R-:W0:Y:S01]  /*0b70*/  @P0 LDC.64 R8, c[0x0][0x380] ;  /* 0x0000e000ff080b82 */ /* 0x000e220000000a00 */
[----:B------:R-:W-:-:S04]  /*0b80*/  @P0 IADD3 R7, P1, PT, R11, R4, RZ ;  /* 0x000000040b070210 */ /* 0x000fc80007f3e0ff */
[----:B------:R-:W-:Y:S02]  /*0b90*/  @P0 IADD3.X R12, PT, PT, R17, R10, RZ, P1, !PT ;  /* 0x0000000a110c0210 */ /* 0x000fe40000ffe4ff */
[----:B0-----:R-:W-:-:S04]  /*0ba0*/  @P0 LEA R8, P1, R7, R8, 0x2 ;  /* 0x0000000807080211 */ /* 0x001fc800078210ff */
[----:B------:R-:W-:-:S05]  /*0bb0*/  @P0 LEA.HI.X R9, R7, R9, R12, 0x2, P1 ;  /* 0x0000000907090211 */ /* 0x000fca00008f140c */
[----:B------:R-:W2:Y:S04]  /*0bc0*/  @P0 LDG.E R14, desc[UR6][R8.64] ;  /* 0x00000006080e0981 */ /* 0x000ea8000c1e1900 */
[----:B------:R-:W3:Y:S04]  /*0bd0*/  @P0 LDG.E R7, desc[UR6][R8.64+0x4] ;  /* 0x0000040608070981 */ /* 0x000ee8000c1e1900 */
[----:B------:R-:W4:Y:S04]  /*0be0*/  @P0 LDG.E R16, desc[UR6][R8.64+0x8] ;  /* 0x0000080608100981 */ /* 0x000f28000c1e1900 */
[----:B------:R-:W5:Y:S01]  /*0bf0*/  @P0 LDG.E R18, desc[UR6][R8.64+0xc] ;  /* 0x00000c0608120981 */ /* 0x000f62000c1e1900 */
[----:B------:R-:W-:Y:S01]  /*0c00*/  LOP3.LUT R12, R6, 0x3, RZ, 0xc0, !PT ;  /* 0x00000003060c7812 */ /* 0x000fe200078ec0ff */
[----:B------:R-:W-:Y:S01]  /*0c10*/  IMAD.MOV.U32 R13, RZ, RZ, RZ ;  /* 0x000000ffff0d7224 */ /* 0x000fe200078e00ff */
[----:B------:R-:W-:-:S02]  /*0c20*/  @P0 IADD3 R11, P2, PT, R11, 0x4, RZ ;  /* 0x000000040b0b0810 */ /* 0x000fc40007f5e0ff */
[----:B------:R-:W-:Y:S02]  /*0c30*/  ISETP.NE.U32.AND P1, PT, R12, RZ, PT ;  /* 0x000000ff0c00720c */ /* 0x000fe40003f25070 */
[----:B------:R-:W-:Y:S02]  /*0c40*/  @P0 IADD3.X R17, PT, PT, RZ, R17, RZ, P2, !PT ;  /* 0x00000011ff110210 */ /* 0x000fe400017fe4ff */
[----:B------:R-:W-:Y:S01]  /*0c50*/  ISETP.NE.AND.EX P1, PT, R13, RZ, PT, P1 ;  /* 0x000000ff0d00720c */ /* 0x000fe20003f25310 */
[----:B--2---:R-:W-:-:S04]  /*0c60*/  @P0 FADD R14, R19, R14 ;  /* 0x0000000e130e0221 */ /* 0x004fc80000000000 */
[----:B---3--:R-:W-:-:S04]  /*0c70*/  @P0 FADD R7, R14, R7 ;  /* 0x000000070e070221 */ /* 0x008fc80000000000 */
[----:B----4-:R-:W-:-:S04]  /*0c80*/  @P0 FADD R7, R7, R16 ;  /* 0x0000001007070221 */ /* 0x010fc80000000000 */
[----:B-----5:R-:W-:Y:S01]  /*0c90*/  @P0 FADD R19, R7, R18 ;  /* 0x0000001207130221 */ /* 0x020fe20000000000 */
[----:B------:R-:W-:Y:S06]  /*0ca0*/  @!P1 BRA `(.L_x_21) ;  /* 0x0000000000409947 */ /* 0x000fec0003800000 */
[----:B------:R-:W0:Y:S01]  /*0cb0*/  LDCU.64 UR4, c[0x0][0x380] ;  /* 0x00007000ff0477ac */ /* 0x000e220008000a00 */
[----:B------:R-:W-:-:S05]  /*0cc0*/  IADD3 R4, P0, PT, R11, R4, RZ ;  /* 0x000000040b047210 */ /* 0x000fca0007f1e0ff */
[----:B------:R-:W-:Y:S01]  /*0cd0*/  IMAD.X R7, R17, 0x1, R10, P0 ;  /* 0x0000000111077824 */ /* 0x000fe200000e060a */
[----:B0-----:R-:W-:-:S04]  /*0ce0*/  LEA R6, P1, R4, UR4, 0x2 ;  /* 0x0000000404067c11 */ /* 0x001fc8000f8210ff */
[----:B------:R-:W-:-:S09]  /*0cf0*/  LEA.HI.X R7, R4, UR5, R7, 0x2, P1 ;  /* 0x0000000504077c11 */ /* 0x000fd200088f1407 */
.L_x_25:
[----:B------:R-:W-:Y:S01]  /*0d00*/  MOV R4, R6 ;  /* 0x0000000600047202 */ /* 0x000fe20000000f00 */
[----:B------:R-:W-:-:S05]  /*0d10*/  IMAD.MOV.U32 R5, RZ, RZ, R7 ;  /* 0x000000ffff057224 */ /* 0x000fca00078e0007 */
[----:B------:R-:W2:Y:S01]  /*0d20*/  LDG.E R4, desc[UR6][R4.64] ;  /* 0x0000000604047981 */ /* 0x000ea2000c1e1900 */
[----:B------:R-:W-:Y:S02]  /*0d30*/  IADD3 R12, P0, PT, R12, -0x1, RZ ;  /* 0xffffffff0c0c7810 */ /* 0x000fe40007f1e0ff */
[----:B------:R-:W-:Y:S02]  /*0d40*/  IADD3 R6, P1, PT, R6, 0x4, RZ ;  /* 0x0000000406067810 */ /* 0x000fe40007f3e0ff */
[----:B------:R-:W-:Y:S02]  /*0d50*/  IADD3.X R13, PT, PT, R13, -0x1, RZ, P0, !PT ;  /* 0xffffffff0d0d7810 */ /* 0x000fe400007fe4ff */
[----:B------:R-:W-:Y:S02]  /*0d60*/  ISETP.NE.U32.AND P0, PT, R12, RZ, PT ;  /* 0x000000ff0c00720c */ /* 0x000fe40003f05070 */
[----:B------:R-:W-:Y:S02]  /*0d70*/  IADD3.X R7, PT, PT, RZ, R7, RZ, P1, !PT ;  /* 0x00000007ff077210 */ /* 0x000fe40000ffe4ff */
[----:B------:R-:W-:Y:S01]  /*0d80*/  ISETP.NE.AND.EX P0, PT, R13, RZ, PT, P0 ;  /* 0x000000ff0d00720c */ /* 0x000fe20003f05300 */
[----:B--2---:R-:W-:-:S12]  /*0d90*/  FADD R19, R4, R19 ;  /* 0x0000001304137221 */ /* 0x004fd80000000000 */
[----:B------:R-:W-:Y:S05]  /*0da0*/  @P0 BRA `(.L_x_25) ;  /* 0xfffffffc00d40947 */ /* 0x000fea000383ffff */
.L_x_21:
[----:B------:R-:W-:Y:S05]  /*0db0*/  BSYNC.RECONVERGENT B0 ;  /* 0x0000000000007941 */ /* 0x000fea0003800200 */
.L_x_20:
        /* <DEDUP_REMOVED lines=8> */
[C---:B------:R-:W-:Y:S01]  /*0e40*/  ISETP.GE.U32.AND P1, PT, R0.reuse, 0x10, PT ;  /* 0x000000100000780c */ /* 0x040fe20003f26070 */
[----:B------:R-:W-:Y:S01]  /*0e50*/  HFMA2 R20, -RZ, RZ, 0, 0 ;  /* 0x00000000ff147431 */ /* 0x000fe200000001ff */
[----:B------:R-:W-:Y:S01]  /*0e60*/  LOP3.LUT R22, R0, 0xf, RZ, 0xc0, !PT ;  /* 0x0000000f00167812 */ /* 0x000fe200078ec0ff */
[----:B0-----:R-:W-:-:S03]  /*0e70*/  IMAD.MOV.U32 R19, RZ, RZ, RZ ;  /* 0x000000ffff137224 */ /* 0x001fc600078e00ff */
[----:B------:R-:W-:-:S04]  /*0e80*/  ISETP.NE.U32.AND P0, PT, R22, RZ, PT ;  /* 0x000000ff1600720c */ /* 0x000fc80003f05070 */
[----:B------:R-:W-:-:S03]  /*0e90*/  ISETP.NE.AND.EX P0, PT, RZ, RZ, PT, P0 ;  /* 0x000000ffff00720c */ /* 0x000fc60003f05300 */
[----:B------:R-:W-:Y:S10]  /*0ea0*/  @!P1 BRA `(.L_x_26) ;  /* 0x00000000007c9947 */ /* 0x000ff40003800000 */
[----:B------:R-:W-:Y:S01]  /*0eb0*/  LOP3.LUT R20, R0, 0x7f0, RZ, 0xc0, !PT ;  /* 0x000007f000147812 */ /* 0x000fe200078ec0ff */
[----:B------:R-:W-:Y:S01]  /*0ec0*/  IMAD.MOV.U32 R19, RZ, RZ, RZ ;  /* 0x000000ffff137224 */ /* 0x000fe200078e00ff */
[----:B------:R-:W-:Y:S01]  /*0ed0*/  MOV R23, RZ ;  /* 0x000000ff00177202 */ /* 0x000fe20000000f00 */
[----:B------:R-:W-:Y:S02]  /*0ee0*/  UIADD3 UR5, UPT, UPT, UR4, 0x20, URZ ;  /* 0x0000002004057890 */ /* 0x000fe4000fffe0ff */
[----:B------:R-:W-:-:S10]  /*0ef0*/  IMAD.MOV.U32 R21, RZ, RZ, R20 ;  /* 0x000000ffff157224 */ /* 0x000fd400078e0014 */
.L_x_27:
[----:B------:R-:W0:Y:S01]  /*0f00*/  LDS.128 R4, [UR5+-0x20] ;  /* 0xffffe005ff047984 */ /* 0x000e220008000c00 */
[----:B------:R-:W-:-:S03]  /*0f10*/  IADD3 R21, P1, PT, R21, -0x10, RZ ;  /* 0xfffffff015157810 */ /* 0x000fc60007f3e0ff */
[----:B------:R-:W1:Y:S01]  /*0f20*/  LDS.128 R8, [UR5+-0x10] ;  /* 0xfffff005ff087984 */ /* 0x000e620008000c00 */
[----:B------:R-:W-:Y:S02]  /*0f30*/  IADD3.X R23, PT, PT, R23, -0x1, RZ, P1, !PT ;  /* 0xffffffff17177810 */ /* 0x000fe40000ffe4ff */
[----:B------:R-:W-:Y:S01]  /*0f40*/  ISETP.NE.U32.AND P1, PT, R21, RZ, PT ;  /* 0x000000ff1500720c */ /* 0x000fe20003f25070 */
[----:B------:R-:W2:Y:S03]  /*0f50*/  LDS.128 R12, [UR5] ;  /* 0x00000005ff0c7984 */ /* 0x000ea60008000c00 */
[----:B------:R-:W-:Y:S01]  /*0f60*/  ISETP.NE.AND.EX P1, PT, R23, RZ, PT, P1 ;  /* 0x000000ff1700720c */ /* 0x000fe20003f25310 */
[----:B0-----:R-:W-:Y:S02]  /*0f70*/  FADD R4, R4, R19 ;  /* 0x0000001304047221 */ /* 0x001fe40000000000 */
[----:B------:R-:W0:Y:S01]  /*0f80*/  LDS.128 R16, [UR5+0x10] ;  /* 0x00001005ff107984 */ /* 0x000e220008000c00 */
[----:B------:R-:W-:Y:S01]  /*0f90*/  UIADD3 UR5, UPT, UPT, UR5, 0x40, URZ ;  /* 0x0000004005057890 */ /* 0x000fe2000fffe0ff */
[----:B------:R-:W-:-:S04]  /*0fa0*/  FADD R5, R5, R4 ;  /* 0x0000000405057221 */ /* 0x000fc80000000000 */
[----:B------:R-:W-:-:S04]  /*0fb0*/  FADD R6, R6, R5 ;  /* 0x0000000506067221 */ /* 0x000fc80000000000 */
[----:B------:R-:W-:-:S04]  /*0fc0*/  FADD R7, R7, R6 ;  /* 0x0000000607077221 */ /* 0x000fc80000000000 */
[----:B-1----:R-:W-:-:S04]  /*0fd0*/  FADD R8, R7, R8 ;  /* 0x0000000807087221 */ /* 0x002fc80000000000 */
        /* <DEDUP_REMOVED lines=10> */
[----:B------:R-:W-:Y:S01]  /*1080*/  FADD R19, R19, R18 ;  /* 0x0000001213137221 */ /* 0x000fe20000000000 */
[----:B------:R-:W-:Y:S06]  /*1090*/  @P1 BRA `(.L_x_27) ;  /* 0xfffffffc00981947 */ /* 0x000fec000383ffff */
.L_x_26:
[----:B------:R-:W-:Y:S05]  /*10a0*/  @!P0 BRA `(.L_x_28) ;  /* 0x0000000000ac8947 */ /* 0x000fea0003800000 */
[----:B------:R-:W-:Y:S02]  /*10b0*/  ISETP.GE.U32.AND P0, PT, R22, 0x8, PT ;  /* 0x000000081600780c */ /* 0x000fe40003f06070 */
[----:B------:R-:W-:Y:S02]  /*10c0*/  LOP3.LUT R13, R0, 0x7, RZ, 0xc0, !PT ;  /* 0x00000007000d7812 */ /* 0x000fe400078ec0ff */
[----:B------:R-:W-:Y:S02]  /*10d0*/  ISETP.GE.U32.AND.EX P0, PT, RZ, RZ, PT, P0 ;  /* 0x000000ffff00720c */ /* 0x000fe40003f06100 */
[----:B------:R-:W-:-:S04]  /*10e0*/  ISETP.NE.U32.AND P1, PT, R13, RZ, PT ;  /* 0x000000ff0d00720c */ /* 0x000fc80003f25070 */
[----:B------:R-:W-:-:S07]  /*10f0*/  ISETP.NE.AND.EX P1, PT, RZ, RZ, PT, P1 ;  /* 0x000000ffff00720c */ /* 0x000fce0003f25310 */
[----:B------:R-:W-:Y:S06]  /*1100*/  @!P0 BRA `(.L_x_29) ;  /* 0x0000000000308947 */ /* 0x000fec0003800000 */
[C---:B------:R-:W-:Y:S02]  /*1110*/  LEA R12, R20.reuse, UR4, 0x2 ;  /* 0x00000004140c7c11 */ /* 0x040fe4000f8e10ff */
[----:B------:R-:W-:-:S03]  /*1120*/  IADD3 R20, PT, PT, R20, 0x8, RZ ;  /* 0x0000000814147810 */ /* 0x000fc60007ffe0ff */
[----:B------:R-:W0:Y:S04]  /*1130*/  LDS.128 R4, [R12] ;  /* 0x000000000c047984 */ /* 0x000e280000000c00 */
[----:B------:R-:W1:Y:S01]  /*1140*/  LDS.128 R8, [R12+0x10] ;  /* 0x000010000c087984 */ /* 0x000e620000000c00 */
[----:B0-----:R-:W-:-:S04]  /*1150*/  FADD R4, R19, R4 ;  /* 0x0000000413047221 */ /* 0x001fc80000000000 */
[----:B------:R-:W-:-:S04]  /*1160*/  FADD R5, R4, R5 ;  /* 0x0000000504057221 */ /* 0x000fc80000000000 */
[----:B------:R-:W-:-:S04]  /*1170*/  FADD R6, R5, R6 ;  /* 0x0000000605067221 */ /* 0x000fc80000000000 */
[----:B------:R-:W-:-:S04]  /*1180*/  FADD R7, R6, R7 ;  /* 0x0000000706077221 */ /* 0x000fc80000000000 */
[----:B-1----:R-:W-:-:S04]  /*1190*/  FADD R8, R7, R8 ;  /* 0x0000000807087221 */ /* 0x002fc80000000000 */
[----:B------:R-:W-:-:S04]  /*11a0*/  FADD R9, R8, R9 ;  /* 0x0000000908097221 */ /* 0x000fc80000000000 */
[----:B------:R-:W-:-:S04]  /*11b0*/  FADD R10, R9, R10 ;  /* 0x0000000a090a7221 */ /* 0x000fc80000000000 */
[----:B------:R-:W-:-:S07]  /*11c0*/  FADD R19, R10, R11 ;  /* 0x0000000b0a137221 */ /* 0x000fce0000000000 */
.L_x_29:
[----:B------:R-:W-:Y:S05]  /*11d0*/  @!P1 BRA `(.L_x_28) ;  /* 0x0000000000609947 */ /* 0x000fea0003800000 */
[----:B------:R-:W-:Y:S01]  /*11e0*/  ISETP.GE.U32.AND P0, PT, R13, 0x4, PT ;  /* 0x000000040d00780c */ /* 0x000fe20003f06070 */
[----:B------:R-:W-:Y:S01]  /*11f0*/  IMAD.MOV.U32 R9, RZ, RZ, RZ ;  /* 0x000000ffff097224 */ /* 0x000fe200078e00ff */
[----:B------:R-:W-:Y:S02]  /*1200*/  LOP3.LUT R8, R0, 0x3, RZ, 0xc0, !PT ;  /* 0x0000000300087812 */ /* 0x000fe400078ec0ff */
[----:B------:R-:W-:Y:S02]  /*1210*/  ISETP.GE.U32.AND.EX P0, PT, RZ, RZ, PT, P0 ;  /* 0x000000ffff00720c */ /* 0x000fe40003f06100 */
[----:B------:R-:W-:-:S04]  /*1220*/  ISETP.NE.U32.AND P1, PT, R8, RZ, PT ;  /* 0x000000ff0800720c */ /* 0x000fc80003f25070 */
[----:B------:R-:W-:-:S07]  /*1230*/  ISETP.NE.AND.EX P1, PT, R9, RZ, PT, P1 ;  /* 0x000000ff0900720c */ /* 0x000fce0003f25310 */
[----:B------:R-:W-:Y:S06]  /*1240*/  @!P0 BRA `(.L_x_30) ;  /* 0x00000000001c8947 */ /* 0x000fec0003800000 */
[C---:B------:R-:W-:Y:S02]  /*1250*/  LEA R4, R20.reuse, UR4, 0x2 ;  /* 0x0000000414047c11 */ /* 0x040fe4000f8e10ff */
[----:B------:R-:W-:-:S04]  /*1260*/  IADD3 R20, PT, PT, R20, 0x4, RZ ;  /* 0x0000000414147810 */ /* 0x000fc80007ffe0ff */
[----:B------:R-:W0:Y:S02]  /*1270*/  LDS.128 R4, [R4] ;  /* 0x0000000004047984 */ /* 0x000e240000000c00 */
[----:B0-----:R-:W-:-:S04]  /*1280*/  FADD R0, R19, R4 ;  /* 0x0000000413007221 */ /* 0x001fc80000000000 */
[----:B------:R-:W-:-:S04]  /*1290*/  FADD R5, R0, R5 ;  /* 0x0000000500057221 */ /* 0x000fc80000000000 */
[----:B------:R-:W-:-:S04]  /*12a0*/  FADD R6, R5, R6 ;  /* 0x0000000605067221 */ /* 0x000fc80000000000 */
[----:B------:R-:W-:-:S07]  /*12b0*/  FADD R19, R6, R7 ;  /* 0x0000000706137221 */ /* 0x000fce0000000000 */
.L_x_30:
[----:B------:R-:W-:Y:S05]  /*12c0*/  @!P1 BRA `(.L_x_28) ;  /* 0x0000000000249947 */ /* 0x000fea0003800000 */
[----:B------:R-:W-:-:S07]  /*12d0*/  LEA R20, R20, UR4, 0x2 ;  /* 0x0000000414147c11 */ /* 0x000fce000f8e10ff */
.L_x_31:
[----:B------:R0:W1:Y:S01]  /*12e0*/  LDS R0, [R20] ;  /* 0x0000000014007984 */ /* 0x0000620000000800 */
[----:B------:R-:W-:-:S04]  /*12f0*/  IADD3 R8, P0, PT, R8, -0x1, RZ ;  /* 0xffffffff08087810 */ /* 0x000fc80007f1e0ff */
[----:B------:R-:W-:Y:S02]  /*1300*/  IADD3.X R9, PT, PT, R9, -0x1, RZ, P0, !PT ;  /* 0xffffffff09097810 */ /* 0x000fe400007fe4ff */
[----:B------:R-:W-:Y:S01]  /*1310*/  ISETP.NE.U32.AND P0, PT, R8, RZ, PT ;  /* 0x000000ff0800720c */ /* 0x000fe20003f05070 */
[----:B0-----:R-:W-:-:S03]  /*1320*/  VIADD R20, R20, 0x4 ;  /* 0x0000000414147836 */ /* 0x001fc60000000000 */
[----:B------:R-:W-:Y:S01]  /*1330*/  ISETP.NE.AND.EX P0, PT, R9, RZ, PT, P0 ;  /* 0x000000ff0900720c */ /* 0x000fe20003f05300 */
[----:B-1----:R-:W-:-:S12]  /*1340*/  FADD R19, R0, R19 ;  /* 0x0000001300137221 */ /* 0x002fd80000000000 */
[----:B------:R-:W-:Y:S05]  /*1350*/  @P0 BRA `(.L_x_31) ;  /* 0xfffffffc00e00947 */ /* 0x000fea000383ffff */
.L_x_28:
[----:B------:R-:W-:Y:S01]  /*1360*/  STG.E desc[UR6][R2.64], R19 ;  /* 0x0000001302007986 */ /* 0x000fe2000c101906 */
[----:B------:R-:W-:Y:S05]  /*1370*/  EXIT ;  /* 0x000000000000794d */ /* 0x000fea0003800000 */
        .weak           $__internal_0_$__cuda_sm20_div_u64
        .type           $__internal_0_$__cuda_sm20_div_u64,@function
        .size           $__internal_0_$__cuda_sm20_div_u64,(.L_x_39 - $__internal_0_$__cuda_sm20_div_u64)
$__internal_0_$__cuda_sm20_div_u64:
[----:B------:R-:W-:Y:S01]  /*1380*/  MOV R17, UR4 ;  /* 0x0000000400117c02 */ /* 0x000fe20008000f00 */
[----:B------:R-:W-:-:S04]  /*1390*/  IMAD.MOV.U32 R16, RZ, RZ, R0 ;  /* 0x000000ffff107224 */ /* 0x000fc800078e0000 */
[----:B------:R-:W0:Y:S08]  /*13a0*/  I2F.U64.RP R9, R16 ;  /* 0x0000001000097312 */ /* 0x000e300000309000 */
[----:B0-----:R-:W0:Y:S02]  /*13b0*/  MUFU.RCP R9, R9 ;  /* 0x0000000900097308 */ /* 0x001e240000001000 */
[----:B0-----:R-:W-:-:S06]  /*13c0*/  IADD3 R12, PT, PT, R9, 0x1ffffffe, RZ ;  /* 0x1ffffffe090c7810 */ /* 0x001fcc0007ffe0ff */
[----:B------:R-:W0:Y:S02]  /*13d0*/  F2I.U64.TRUNC R12, R12 ;  /* 0x0000000c000c7311 */ /* 0x000e24000020d800 */
[----:B0-----:R-:W-:-:S04]  /*13e0*/  IMAD.WIDE.U32 R14, R12, R0, RZ ;  /* 0x000000000c0e7225 */ /* 0x001fc800078e00ff */
[C---:B------:R-:W-:Y:S01]  /*13f0*/  IMAD R11, R12.reuse, UR4, R15 ;  /* 0x000000040c0b7c24 */ /* 0x040fe2000f8e020f */
[----:B------:R-:W-:Y:S02]  /*1400*/  IADD3 R19, P0, PT, RZ, -R14, RZ ;  /* 0x8000000eff137210 */ /* 0x000fe40007f1e0ff */
[----:B------:R-:W-:Y:S01]  /*1410*/  MOV R15, R12 ;  /* 0x0000000c000f7202 */ /* 0x000fe20000000f00 */
[----:B------:R-:W-:Y:S02]  /*1420*/  IMAD R11, R13, R0, R11 ;  /* 0x000000000d0b7224 */ /* 0x000fe400078e020b */
[----:B------:R-:W-:-:S04]  /*1430*/  IMAD.HI.U32 R14, R12, R19, RZ ;  /* 0x000000130c0e7227 */ /* 0x000fc800078e00ff */
[----:B------:R-:W-:-:S04]  /*1440*/  IMAD.X R11, RZ, RZ, ~R11, P0 ;  /* 0x000000ffff0b7224 */ /* 0x000fc800000e0e0b */
[----:B------:R-:W-:-:S04]  /*1450*/  IMAD.WIDE.U32 R14, P0, R12, R11, R14 ;  /* 0x0000000b0c0e7225 */ /* 0x000fc8000780000e */
[C---:B------:R-:W-:Y:S02]  /*1460*/  IMAD R17, R13.reuse, R11, RZ ;  /* 0x0000000b0d117224 */ /* 0x040fe400078e02ff */
[----:B------:R-:W-:-:S04]  /*1470*/  IMAD.HI.U32 R14, P1, R13, R19, R14 ;  /* 0x000000130d0e7227 */ /* 0x000fc8000782000e */
[----:B------:R-:W-:Y:S01]  /*1480*/  IMAD.HI.U32 R9, R13, R11, RZ ;  /* 0x0000000b0d097227 */ /* 0x000fe200078e00ff */
[----:B------:R-:W-:-:S03]  /*1490*/  IADD3 R15, P2, PT, R17, R14, RZ ;  /* 0x0000000e110f7210 */ /* 0x000fc60007f5e0ff */
[----:B------:R-:W-:Y:S02]  /*14a0*/  IMAD.X R9, R9, 0x1, R13, P0 ;  /* 0x0000000109097824 */ /* 0x000fe400000e060d */
[----:B------:R-:W-:-:S03]  /*14b0*/  IMAD.WIDE.U32 R12, R15, R0, RZ ;  /* 0x000000000f0c7225 */ /* 0x000fc600078e00ff */
[----:B------:R-:W-:Y:S01]  /*14c0*/  IADD3.X R9, PT, PT, RZ, RZ, R9, P2, P1 ;  /* 0x000000ffff097210 */ /* 0x000fe200017e2409 */
[----:B------:R-:W-:Y:S01]  /*14d0*/  IMAD R11, R15, UR4, R13 ;  /* 0x000000040f0b7c24 */ /* 0x000fe2000f8e020d */
[----:B------:R-:W-:-:S03]  /*14e0*/  IADD3 R13, P0, PT, RZ, -R12, RZ ;  /* 0x8000000cff0d7210 */ /* 0x000fc60007f1e0ff */
[----:B------:R-:W-:Y:S02]  /*14f0*/  IMAD R11, R9, R0, R11 ;  /* 0x00000000090b7224 */ /* 0x000fe400078e020b */
[----:B------:R-:W-:-:S03]  /*1500*/  IMAD.HI.U32 R14, R15, R13, RZ ;  /* 0x0000000d0f0e7227 */ /* 0x000fc600078e00ff */
[----:B------:R-:W-:-:S05]  /*1510*/  IADD3.X R12, PT, PT, RZ, ~R11, RZ, P0, !PT ;  /* 0x8000000bff0c7210 */ /* 0x000fca00007fe4ff */
[----:B------:R-:W-:-:S04]  /*1520*/  IMAD.WIDE.U32 R14, P0, R15, R12, R14 ;  /* 0x0000000c0f0e7225 */ /* 0x000fc8000780000e */
[C---:B------:R-:W-:Y:S02]  /*1530*/  IMAD R16, R9.reuse, R12, RZ ;  /* 0x0000000c09107224 */ /* 0x040fe400078e02ff */
[----:B------:R-:W-:-:S04]  /*1540*/  IMAD.HI.U32 R11, P1, R9, R13, R14 ;  /* 0x0000000d090b7227 */ /* 0x000fc8000782000e */
[----:B------:R-:W-:Y:S02]  /*1550*/  HFMA2 R13, -RZ, RZ, 0, 0 ;  /* 0x00000000ff0d7431 */ /* 0x000fe400000001ff */
[----:B------:R-:W-:Y:S01]  /*1560*/  IMAD.HI.U32 R12, R9, R12, RZ ;  /* 0x0000000c090c7227 */ /* 0x000fe200078e00ff */
[----:B------:R-:W-:-:S03]  /*1570*/  IADD3 R11, P2, PT, R16, R11, RZ ;  /* 0x0000000b100b7210 */ /* 0x000fc60007f5e0ff */
[----:B------:R-:W-:Y:S02]  /*1580*/  IMAD.X R9, R12, 0x1, R9, P0 ;  /* 0x000000010c097824 */ /* 0x000fe400000e0609 */
[----:B------:R-:W-:-:S03]  /*1590*/  IMAD.HI.U32 R12, R11, R8, RZ ;  /* 0x000000080b0c7227 */ /* 0x000fc600078e00ff */
[----:B------:R-:W-:Y:S01]  /*15a0*/  IADD3.X R9, PT, PT, RZ, RZ, R9, P2, P1 ;  /* 0x000000ffff097210 */ /* 0x000fe200017e2409 */
[----:B------:R-:W-:-:S04]  /*15b0*/  IMAD.WIDE.U32 R12, R11, R7, R12 ;  /* 0x000000070b0c7225 */ /* 0x000fc800078e000c */
[C---:B------:R-:W-:Y:S02]  /*15c0*/  IMAD R14, R9.reuse, R7, RZ ;  /* 0x00000007090e7224 */ /* 0x040fe400078e02ff */
[----:B------:R-:W-:-:S04]  /*15d0*/  IMAD.HI.U32 R11, P0, R9, R8, R12 ;  /* 0x00000008090b7227 */ /* 0x000fc8000780000c */
[----:B------:R-:W-:Y:S01]  /*15e0*/  IMAD.HI.U32 R9, R9, R7, RZ ;  /* 0x0000000709097227 */ /* 0x000fe200078e00ff */
[----:B------:R-:W-:-:S03]  /*15f0*/  IADD3 R11, P1, PT, R14, R11, RZ ;  /* 0x0000000b0e0b7210 */ /* 0x000fc60007f3e0ff */
[----:B------:R-:W-:Y:S02]  /*1600*/  IMAD.X R9, RZ, RZ, R9, P0 ;  /* 0x000000ffff097224 */ /* 0x000fe400000e0609 */
[----:B------:R-:W-:-:S03]  /*1610*/  IMAD.WIDE.U32 R12, R11, R0, RZ ;  /* 0x000000000b0c7225 */ /* 0x000fc600078e00ff */
[----:B------:R-:W-:Y:S01]  /*1620*/  IADD3.X R9, PT, PT, RZ, R9, RZ, P1, !PT ;  /* 0x00000009ff097210 */ /* 0x000fe20000ffe4ff */
[----:B------:R-:W-:Y:S01]  /*1630*/  IMAD R13, R11, UR4, R13 ;  /* 0x000000040b0d7c24 */ /* 0x000fe2000f8e020d */
[----:B------:R-:W-:-:S03]  /*1640*/  IADD3 R15, P1, PT, -R12, R8, RZ ;  /* 0x000000080c0f7210 */ /* 0x000fc60007f3e1ff */
[-C--:B------:R-:W-:Y:S01]  /*1650*/  IMAD R8, R9, R0.reuse, R13 ;  /* 0x0000000009087224 */ /* 0x080fe200078e020d */
[----:B------:R-:W-:-:S03]  /*1660*/  ISETP.GE.U32.AND P0, PT, R15, R0, PT ;  /* 0x000000000f00720c */ /* 0x000fc60003f06070 */
[----:B------:R-:W-:Y:S01]  /*1670*/  IMAD.X R14, R7, 0x1, ~R8, P1 ;  /* 0x00000001070e7824 */ /* 0x000fe200008e0e08 */
[----:B------:R-:W-:Y:S02]  /*1680*/  IADD3 R8, P2, PT, R11, 0x1, RZ ;  /* 0x000000010b087810 */ /* 0x000fe40007f5e0ff */
[----:B------:R-:W-:Y:S02]  /*1690*/  IADD3 R7, P1, PT, -R0, R15, RZ ;  /* 0x0000000f00077210 */ /* 0x000fe40007f3e1ff */
[----:B------:R-:W-:Y:S02]  /*16a0*/  ISETP.GE.U32.AND.EX P0, PT, R14, UR4, PT, P0 ;  /* 0x000000040e007c0c */ /* 0x000fe4000bf06100 */
[----:B------:R-:W-:Y:S02]  /*16b0*/  IADD3.X R12, PT, PT, RZ, R9, RZ, P2, !PT ;  /* 0x00000009ff0c7210 */ /* 0x000fe400017fe4ff */
[----:B------:R-:W-:Y:S02]  /*16c0*/  SEL R11, R8, R11, P0 ;  /* 0x0000000b080b7207 */ /* 0x000fe40000000000 */
[----:B------:R-:W-:-:S02]  /*16d0*/  IADD3.X R13, PT, PT, R14, ~UR4, RZ, P1, !PT ;  /* 0x800000040e0d7c10 */ /* 0x000fc40008ffe4ff */
[----:B------:R-:W-:Y:S02]  /*16e0*/  SEL R7, R7, R15, P0 ;  /* 0x0000000f07077207 */ /* 0x000fe40000000000 */
[----:B------:R-:W-:Y:S02]  /*16f0*/  SEL R12, R12, R9, P0 ;  /* 0x000000090c0c7207 */ /* 0x000fe40000000000 */
[----:B------:R-:W-:Y:S02]  /*1700*/  IADD3 R8, P2, PT, R11, 0x1, RZ ;  /* 0x000000010b087810 */ /* 0x000fe40007f5e0ff */
[----:B------:R-:W-:Y:S02]  /*1710*/  SEL R13, R13, R14, P0 ;  /* 0x0000000e0d0d7207 */ /* 0x000fe40000000000 */
[----:B------:R-:W-:Y:S01]  /*1720*/  ISETP.GE.U32.AND P0, PT, R7, R0, PT ;  /* 0x000000000700720c */ /* 0x000fe20003f06070 */
[----:B------:R-:W-:Y:S01]  /*1730*/  IMAD.X R9, RZ, RZ, R12, P2 ;  /* 0x000000ffff097224 */ /* 0x000fe200010e060c */
[----:B------:R-:W-:-:S02]  /*1740*/  ISETP.NE.U32.AND P1, PT, R0, RZ, PT ;  /* 0x000000ff0000720c */ /* 0x000fc40003f25070 */
[----:B------:R-:W-:Y:S02]  /*1750*/  ISETP.GE.U32.AND.EX P0, PT, R13, UR4, PT, P0 ;  /* 0x000000040d007c0c */ /* 0x000fe4000bf06100 */
[----:B------:R-:W-:Y:S02]  /*1760*/  MOV R7, 0x0 ;  /* 0x0000000000077802 */ /* 0x000fe40000000f00 */
[----:B------:R-:W-:Y:S02]  /*1770*/  ISETP.NE.AND.EX P1, PT, RZ, UR4, PT, P1 ;  /* 0x00000004ff007c0c */ /* 0x000fe4000bf25310 */
[----:B------:R-:W-:Y:S02]  /*1780*/  SEL R8, R8, R11, P0 ;  /* 0x0000000b08087207 */ /* 0x000fe40000000000 */
[----:B------:R-:W-:Y:S02]  /*1790*/  SEL R9, R9, R12, P0 ;  /* 0x0000000c09097207 */ /* 0x000fe40000000000 */
[----:B------:R-:W-:-:S02]  /*17a0*/  SEL R8, R8, 0xffffffff, P1 ;  /* 0xffffffff08087807 */ /* 0x000fc40000800000 */
[----:B------:R-:W-:Y:S01]  /*17b0*/  SEL R9, R9, 0xffffffff, P1 ;  /* 0xffffffff09097807 */ /* 0x000fe20000800000 */
[----:B------:R-:W-:Y:S06]  /*17c0*/  RET.REL.NODEC R6 `(_Z19TwoPassSimpleKernelPKfPfm) ;  /* 0xffffffe8060c7950 */ /* 0x000fec0003c3ffff */
.L_x_32:
        /* <DEDUP_REMOVED lines=11> */
.L_x_39:


//--------------------- .text._Z12SerialKernelPKfPfm --------------------------
	.section	.text._Z12SerialKernelPKfPfm,"ax",@progbits
	.align	128
        .global         _Z12SerialKernelPKfPfm
        .type           _Z12SerialKernelPKfPfm,@function
        .size           _Z12SerialKernelPKfPfm,(.L_x_43 - _Z12SerialKernelPKfPfm)
        .other          _Z12SerialKernelPKfPfm,@"STO_CUDA_ENTRY STV_DEFAULT"
_Z12SerialKernelPKfPfm:
.text._Z12SerialKernelPKfPfm:
[----:B------:R-:W-:Y:S08]  /*0000*/  LDC R1, c[0x0][0x37c] ;  /* 0x0000df00ff017b82 */ /* 0x000ff00000000800 */
[----:B------:R-:W0:Y:S01]  /*0010*/  LDC.64 R2, c[0x0][0x390] ;  /* 0x0000e400ff027b82 */ /* 0x000e220000000a00 */
[----:B------:R-:W1:Y:S01]  /*0020*/  LDCU.64 UR6, c[0x0][0x358] ;  /* 0x00006b00ff0677ac */ /* 0x000e620008000a00 */
[----:B------:R-:W-:Y:S01]  /*0030*/  IMAD.MOV.U32 R0, RZ, RZ, RZ ;  /* 0x000000ffff007224 */ /* 0x000fe200078e00ff */
[----:B0-----:R-:W-:-:S04]  /*0040*/  ISETP.NE.U32.AND P0, PT, R2, RZ, PT ;  /* 0x000000ff0200720c */ /* 0x001fc80003f05070 */
[----:B------:R-:W-:-:S13]  /*0050*/  ISETP.NE.AND.EX P0, PT, R3, RZ, PT, P0 ;  /* 0x000000ff0300720c */ /* 0x000fda0003f05300 */
[----:B-1----:R-:W-:Y:S05]  /*0060*/  @!P0 BRA `(.L_x_33) ;  /* 0x0000000400e08947 */ /* 0x002fea0003800000 */
[C---:B------:R-:W-:Y:S01]  /*0070*/  ISETP.GE.U32.AND P1, PT, R2.reuse, 0x10, PT ;  /* 0x000000100200780c */ /* 0x040fe20003f26070 */
[----:B------:R-:W-:Y:S01]  /*0080*/  HFMA2 R6, -RZ, RZ, 0, 0 ;  /* 0x00000000ff067431 */ /* 0x000fe200000001ff */
[----:B------:R-:W-:Y:S01]  /*0090*/  LOP3.LUT R22, R2, 0xf, RZ, 0xc0, !PT ;  /* 0x0000000f02167812 */ /* 0x000fe200078ec0ff */
[----:B------:R-:W-:Y:S01]  /*00a0*/  IMAD.MOV.U32 R0, RZ, RZ, RZ ;  /* 0x000000ffff007224 */ /* 0x000fe200078e00ff */
[----:B------:R-:W-:Y:S01]  /*00b0*/  ISETP.GE.U32.AND.EX P1, PT, R3, RZ, PT, P1 ;  /* 0x000000ff0300720c */ /* 0x000fe20003f26110 */
[----:B------:R-:W-:Y:S01]  /*00c0*/  IMAD.MOV.U32 R3, RZ, RZ, RZ ;  /* 0x000000ffff037224 */ /* 0x000fe200078e00ff */
[----:B------:R-:W-:-:S04]  /*00d0*/  ISETP.NE.U32.AND P0, PT, R22, RZ, PT ;  /* 0x000000ff1600720c */ /* 0x000fc80003f05070 */
[----:B------:R-:W-:-:S07]  /*00e0*/  ISETP.NE.AND.EX P0, PT, RZ, RZ, PT, P0 ;  /* 0x000000ffff00720c */ /* 0x000fce0003f05300 */
[----:B------:R-:W-:Y:S06]  /*00f0*/  @!P1 BRA `(.L_x_34) ;  /* 0x0000000000c49947 */ /* 0x000fec0003800000 */
[----:B------:R-:W0:Y:S01]  /*0100*/  LDCU.64 UR4, c[0x0][0x380] ;  /* 0x00007000ff0477ac */ /* 0x000e220008000a00 */
[----:B------:R-:W1:Y:S01]  /*0110*/  LDC R6, c[0x0][0x394] ;  /* 0x0000e500ff067b82 */ /* 0x000e620000000800 */
[----:B------:R-:W-:Y:S01]  /*0120*/  LOP3.LUT R3, R2, 0xfffffff0, RZ, 0xc0, !PT ;  /* 0xfffffff002037812 */ /* 0x000fe200078ec0ff */
[----:B------:R-:W-:-:S04]  /*0130*/  IMAD.MOV.U32 R0, RZ, RZ, RZ ;  /* 0x000000ffff007224 */ /* 0x000fc800078e00ff */
[----:B------:R-:W-:Y:S01]  /*0140*/  IMAD.MOV.U32 R12, RZ, RZ, R3 ;  /* 0x000000ffff0c7224 */ /* 0x000fe200078e0003 */
[----:B0-----:R-:W-:-:S04]  /*0150*/  UIADD3 UR4, UP0, UPT, UR4, 0x20, URZ ;  /* 0x0000002004047890 */ /* 0x001fc8000ff1e0ff */
[----:B------:R-:W-:Y:S02]  /*0160*/  UIADD3.X UR5, UPT, UPT, URZ, UR5, URZ, UP0, !UPT ;  /* 0x00000005ff057290 */ /* 0x000fe400087fe4ff */
[----:B------:R-:W-:Y:S01]  /*0170*/  IMAD.U32 R4, RZ, RZ, UR4 ;  /* 0x00000004ff047e24 */ /* 0x000fe2000f8e00ff */
[----:B-1----:R-:W-:-:S03]  /*0180*/  MOV R11, R6 ;  /* 0x00000006000b7202 */ /* 0x002fc60000000f00 */
[----:B------:R-:W-:-:S07]  /*0190*/  IMAD.U32 R5, RZ, RZ, UR5 ;  /* 0x00000005ff057e24 */ /* 0x000fce000f8e00ff */
.L_x_35:
        /* <DEDUP_REMOVED lines=15> */
[----:B------:R0:W5:Y:S01]  /*0290*/  LDG.E R7, desc[UR6][R4.64+0x1c] ;  /* 0x00001c0604077981 */ /* 0x000162000c1e1900 */
[----:B------:R-:W-:-:S04]  /*02a0*/  IADD3 R12, P1, PT, R12, -0x10, RZ ;  /* 0xfffffff00c0c7810 */ /* 0x000fc80007f3e0ff */
[----:B------:R-:W-:Y:S02]  /*02b0*/  IADD3.X R11, PT, PT, R11, -0x1, RZ, P1, !PT ;  /* 0xffffffff0b0b7810 */ /* 0x000fe40000ffe4ff */
[----:B------:R-:W-:Y:S02]  /*02c0*/  ISETP.NE.U32.AND P1, PT, R12, RZ, PT ;  /* 0x000000ff0c00720c */ /* 0x000fe40003f25070 */
[----:B0-----:R-:W-:Y:S02]  /*02d0*/  IADD3 R4, P2, PT, R4, 0x40, RZ ;  /* 0x0000004004047810 */ /* 0x001fe40007f5e0ff */
[----:B------:R-:W-:Y:S02]  /*02e0*/  ISETP.NE.AND.EX P1, PT, R11, RZ, PT, P1 ;  /* 0x000000ff0b00720c */ /* 0x000fe40003f25310 */
[----:B------:R-:W-:Y:S01]  /*02f0*/  IADD3.X R5, PT, PT, RZ, R5, RZ, P2, !PT ;  /* 0x00000005ff057210 */ /* 0x000fe200017fe4ff */
[----:B--2---:R-:W-:-:S04]  /*0300*/  FADD R21, R21, R0 ;  /* 0x0000000015157221 */ /* 0x004fc80000000000 */
[----:B---3--:R-:W-:-:S04]  /*0310*/  FADD R20, R21, R20 ;  /* 0x0000001415147221 */ /* 0x008fc80000000000 */
[----:B----4-:R-:W-:-:S04]  /*0320*/  FADD R20, R20, R23 ;  /* 0x0000001714147221 */ /* 0x010fc80000000000 */
[----:B-----5:R-:W-:-:S04]  /*0330*/  FADD R20, R20, R25 ;  /* 0x0000001914147221 */ /* 0x020fc80000000000 */
[----:B------:R-:W-:-:S04]  /*0340*/  FADD R20, R20, R27 ;  /* 0x0000001b14147221 */ /* 0x000fc80000000000 */
        /* <DEDUP_REMOVED lines=10> */
[----:B------:R-:W-:Y:S01]  /*03f0*/  FADD R0, R10, R7 ;  /* 0x000000070a007221 */ /* 0x000fe20000000000 */
[----:B------:R-:W-:Y:S06]  /*0400*/  @P1 BRA `(.L_x_35) ;  /* 0xfffffffc00641947 */ /* 0x000fec000383ffff */
.L_x_34:
[----:B------:R-:W-:Y:S05]  /*0410*/  @!P0 BRA `(.L_x_33) ;  /* 0x0000000000f48947 */ /* 0x000fea0003800000 */
[----:B------:R-:W-:Y:S02]  /*0420*/  ISETP.GE.U32.AND P1, PT, R22, 0x8, PT ;  /* 0x000000081600780c */ /* 0x000fe40003f26070 */
[----:B------:R-:W-:Y:S02]  /*0430*/  LOP3.LUT R9, R2, 0x7, RZ, 0xc0, !PT ;  /* 0x0000000702097812 */ /* 0x000fe400078ec0ff */
[----:B------:R-:W-:Y:S02]  /*0440*/  ISETP.GE.U32.AND.EX P1, PT, RZ, RZ, PT, P1 ;  /* 0x000000ffff00720c */ /* 0x000fe40003f26110 */
[----:B------:R-:W-:-:S04]  /*0450*/  ISETP.NE.U32.AND P0, PT, R9, RZ, PT ;  /* 0x000000ff0900720c */ /* 0x000fc80003f05070 */
[----:B------:R-:W-:-:S07]  /*0460*/  ISETP.NE.AND.EX P0, PT, RZ, RZ, PT, P0 ;  /* 0x000000ffff00720c */ /* 0x000fce0003f05300 */
[----:B------:R-:W-:Y:S06]  /*0470*/  @!P1 BRA `(.L_x_36) ;  /* 0x0000000000549947 */ /* 0x000fec0003800000 */
[----:B------:R-:W0:Y:S02]  /*0480*/  LDC.64 R4, c[0x0][0x380] ;  /* 0x0000e000ff047b82 */ /* 0x000e240000000a00 */
[----:B0-----:R-:W-:-:S04]  /*0490*/  LEA R4, P1, R3, R4, 0x2 ;  /* 0x0000000403047211 */ /* 0x001fc800078210ff */
[----:B------:R-:W-:-:S05]  /*04a0*/  LEA.HI.X R5, R3, R5, R6, 0x2, P1 ;  /* 0x0000000503057211 */ /* 0x000fca00008f1406 */
        /* <DEDUP_REMOVED lines=18> */
.L_x_36:
[----:B------:R-:W-:Y:S05]  /*05d0*/  @!P0 BRA `(.L_x_33) ;  /* 0x0000000000848947 */ /* 0x000fea0003800000 */
[----:B------:R-:W-:-:S04]  /*05e0*/  ISETP.GE.U32.AND P0, PT, R9, 0x4, PT ;  /* 0x000000040900780c */ /* 0x000fc80003f06070 */
[----:B------:R-:W-:-:S13]  /*05f0*/  ISETP.GE.U32.AND.EX P0, PT, RZ, RZ, PT, P0 ;  /* 0x000000ffff00720c */ /* 0x000fda0003f06100 */
[----:B------:R-:W0:Y:S02]  /*0600*/  @P0 LDC.64 R4, c[0x0][0x380] ;  /* 0x0000e000ff040b82 */ /* 0x000e240000000a00 */
        /* <DEDUP_REMOVED lines=17> */
[----:B------:R-:W0:Y:S02]  /*0720*/  LDC.64 R4, c[0x0][0x380] ;  /* 0x0000e000ff047b82 */ /* 0x000e240000000a00 */
[----:B0-----:R-:W-:-:S04]  /*0730*/  LEA R2, P0, R3, R4, 0x2 ;  /* 0x0000000403027211 */ /* 0x001fc800078010ff */
[----:B------:R-:W-:-:S09]  /*0740*/  LEA.HI.X R5, R3, R5, R6, 0x2, P0 ;  /* 0x0000000503057211 */ /* 0x000fd200000f1406 */
.L_x_37:
[----:B------:R-:W-:-:S06]  /*0750*/  IMAD.MOV.U32 R3, RZ, RZ, R5 ;  /* 0x000000ffff037224 */ /* 0x000fcc00078e0005 */
[----:B------:R0:W2:Y:S01]  /*0760*/  LDG.E R3, desc[UR6][R2.64] ;  /* 0x0000000602037981 */ /* 0x0000a2000c1e1900 */
[----:B------:R-:W-:-:S04]  /*0770*/  IADD3 R7, P0, PT, R7, -0x1, RZ ;  /* 0xffffffff07077810 */ /* 0x000fc80007f1e0ff */
[----:B------:R-:W-:Y:S02]  /*0780*/  IADD3.X R8, PT, PT, R8, -0x1, RZ, P0, !PT ;  /* 0xffffffff08087810 */ /* 0x000fe400007fe4ff */
[----:B------:R-:W-:Y:S02]  /*0790*/  ISETP.NE.U32.AND P0, PT, R7, RZ, PT ;  /* 0x000000ff0700720c */ /* 0x000fe40003f05070 */
[----:B0-----:R-:W-:Y:S02]  /*07a0*/  IADD3 R2, P1, PT, R2, 0x4, RZ ;  /* 0x0000000402027810 */ /* 0x001fe40007f3e0ff */
[----:B------:R-:W-:Y:S02]  /*07b0*/  ISETP.NE.AND.EX P0, PT, R8, RZ, PT, P0 ;  /* 0x000000ff0800720c */ /* 0x000fe40003f05300 */
[----:B------:R-:W-:Y:S01]  /*07c0*/  IADD3.X R5, PT, PT, RZ, R5, RZ, P1, !PT ;  /* 0x00000005ff057210 */ /* 0x000fe20000ffe4ff */
[----:B--2---:R-:W-:-:S10]  /*07d0*/  FADD R0, R3, R0 ;  /* 0x0000000003007221 */ /* 0x004fd40000000000 */
[----:B------:R-:W-:Y:S05]  /*07e0*/  @P0 BRA `(.L_x_37) ;  /* 0xfffffffc00d80947 */ /* 0x000fea000383ffff */
.L_x_33:
[----:B------:R-:W0:Y:S02]  /*07f0*/  LDC.64 R2, c[0x0][0x388] ;  /* 0x0000e200ff027b82 */ /* 0x000e240000000a00 */
[----:B0-----:R-:W-:Y:S01]  /*0800*/  STG.E desc[UR6][R2.64], R0 ;  /* 0x0000000002007986 */ /* 0x001fe2000c101906 */
[----:B------:R-:W-:Y:S05]  /*0810*/  EXIT ;  /* 0x000000000000794d */ /* 0x000fea0003800000 */
.L_x_38:
        /* <DEDUP_REMOVED lines=14> */
.L_x_43:


//--------------------- .nv.shared._Z28TwoPassSharedOptimizedKernelPKfPfm --------------------------
	.section	.nv.shared._Z28TwoPassSharedOptimizedKernelPKfPfm,"aw",@nobits
	.sectionflags	@""
	.align	16
	.zero		1024


//--------------------- .nv.shared.reserved.0     --------------------------
	.section	.nv.shared.reserved.0,"aw",@nobits
	.weak		__nv_reservedSMEM_offset_0_alias
	.size		__nv_reservedSMEM_offset_0_alias, 0, 64
	.other		__nv_reservedSMEM_offset_0_alias,@"STO_CUDA_RESERVED_SHARED STV_DEFAULT"
__nv_reservedSMEM_offset_0_alias:
	.zero		0
	.zero		64


//--------------------- .nv.shared._Z24TwoPassInterleavedKernelPKfPfm --------------------------
	.section	.nv.shared._Z24TwoPassInterleavedKernelPKfPfm,"aw",@nobits
	.sectionflags	@""
	.align	16
	.zero		1024


//--------------------- .nv.shared._Z19TwoPassSimpleKernelPKfPfm --------------------------
	.section	.nv.shared._Z19TwoPassSimpleKernelPKfPfm,"aw",@nobits
	.sectionflags	@""
	.align	16
	.zero		1024


//--------------------- .nv.shared._Z12SerialKernelPKfPfm --------------------------
	.section	.nv.shared._Z12SerialKernelPKfPfm,"aw",@nobits
	.sectionflags	@""
	.align	16
	.zero		1024


//--------------------- .nv.constant0._Z28TwoPassSharedOptimizedKernelPKfPfm --------------------------
	.section	.nv.constant0._Z28TwoPassSharedOptimizedKernelPKfPfm,"a",@progbits
	.sectionflags	@""
	.align	4
.nv.constant0._Z28TwoPassSharedOptimizedKernelPKfPfm:
	.zero		920


//--------------------- .nv.constant0._Z24TwoPassInterleavedKernelPKfPfm --------------------------
	.section	.nv.constant0._Z24TwoPassInterleavedKernelPKfPfm,"a",@progbits
	.sectionflags	@""
	.align	4
.nv.constant0._Z24TwoPassInterleavedKernelPKfPfm:
	.zero		920


//--------------------- .nv.constant0._Z19TwoPassSimpleKernelPKfPfm --------------------------
	.section	.nv.constant0._Z19TwoPassSimpleKernelPKfPfm,"a",@progbits
	.sectionflags	@""
	.align	4
.nv.constant0._Z19TwoPassSimpleKernelPKfPfm:
	.zero		920


//--------------------- .nv.constant0._Z12SerialKernelPKfPfm --------------------------
	.section	.nv.constant0._Z12SerialKernelPKfPfm,"a",@progbits
	.sectionflags	@""
	.align	4
.nv.constant0._Z12SerialKernelPKfPfm:
	.zero		920


//--------------------- SYMBOLS --------------------------

	.type		.nv.reservedSmem.offset0,@object
	.size		.nv.reservedSmem.offset0,0x4
	.type		.nv.reservedSmem.cap,@object
	.size		.nv.reservedSmem.cap,0x4
